//
// Generated by NVIDIA NVVM Compiler
//
// Compiler Build ID: CL-36424714
// Cuda compilation tools, release 13.0, V13.0.88
// Based on NVVM 20.0.0
//

.version 9.0
.target sm_100
.address_size 64

	// .globl	supertrend_batch_f32

.visible .entry supertrend_batch_f32(
	.param .u64 .ptr .align 1 supertrend_batch_f32_param_0,
	.param .u64 .ptr .align 1 supertrend_batch_f32_param_1,
	.param .u64 .ptr .align 1 supertrend_batch_f32_param_2,
	.param .u64 .ptr .align 1 supertrend_batch_f32_param_3,
	.param .u64 .ptr .align 1 supertrend_batch_f32_param_4,
	.param .u64 .ptr .align 1 supertrend_batch_f32_param_5,
	.param .u32 supertrend_batch_f32_param_6,
	.param .u32 supertrend_batch_f32_param_7,
	.param .u64 .ptr .align 1 supertrend_batch_f32_param_8,
	.param .u64 .ptr .align 1 supertrend_batch_f32_param_9
)
{
	.reg .pred 	%p<57>;
	.reg .b32 	%r<82>;
	.reg .b32 	%f<117>;
	.reg .b64 	%rd<64>;

	ld.param.u64 	%rd21, [supertrend_batch_f32_param_0];
	ld.param.u64 	%rd22, [supertrend_batch_f32_param_1];
	ld.param.u64 	%rd23, [supertrend_batch_f32_param_2];
	ld.param.u64 	%rd18, [supertrend_batch_f32_param_3];
	ld.param.u64 	%rd19, [supertrend_batch_f32_param_4];
	ld.param.u64 	%rd20, [supertrend_batch_f32_param_5];
	ld.param.u32 	%r49, [supertrend_batch_f32_param_6];
	ld.param.u32 	%r50, [supertrend_batch_f32_param_7];
	ld.param.u64 	%rd24, [supertrend_batch_f32_param_8];
	ld.param.u64 	%rd25, [supertrend_batch_f32_param_9];
	cvta.to.global.u64 	%rd1, %rd25;
	cvta.to.global.u64 	%rd2, %rd24;
	cvta.to.global.u64 	%rd3, %rd22;
	cvta.to.global.u64 	%rd4, %rd23;
	cvta.to.global.u64 	%rd5, %rd21;
	mov.u32 	%r1, %ctaid.x;
	setp.ge.s32 	%p20, %r1, %r50;
	mov.u32 	%r51, %tid.x;
	setp.ne.s32 	%p21, %r51, 0;
	or.pred  	%p22, %p21, %p20;
	@%p22 bra 	$L__BB0_37;
	cvta.to.global.u64 	%rd26, %rd18;
	cvta.to.global.u64 	%rd27, %rd20;
	cvta.to.global.u64 	%rd28, %rd19;
	mul.wide.u32 	%rd29, %r1, 4;
	add.s64 	%rd30, %rd26, %rd29;
	ld.global.nc.u32 	%r52, [%rd30];
	add.s64 	%rd31, %rd27, %rd29;
	ld.global.nc.u32 	%r2, [%rd31];
	add.s64 	%rd32, %rd28, %rd29;
	ld.global.nc.f32 	%f1, [%rd32];
	mul.lo.s32 	%r3, %r52, %r49;
	mul.lo.s32 	%r4, %r49, %r1;
	min.s32 	%r5, %r2, %r49;
	setp.lt.s32 	%p23, %r5, 1;
	@%p23 bra 	$L__BB0_13;
	and.b32  	%r6, %r5, 7;
	setp.lt.u32 	%p24, %r5, 8;
	mov.b32 	%r70, 0;
	@%p24 bra 	$L__BB0_5;
	and.b32  	%r70, %r5, 2147483640;
	neg.s32 	%r68, %r70;
	add.s64 	%rd6, %rd2, 16;
	add.s64 	%rd7, %rd1, 16;
	mov.u32 	%r67, %r4;
$L__BB0_4:
	.pragma "nounroll";
	mul.wide.s32 	%rd33, %r67, 4;
	add.s64 	%rd34, %rd6, %rd33;
	add.s64 	%rd35, %rd7, %rd33;
	mov.b32 	%r54, 2143289344;
	st.global.u32 	[%rd34+-16], %r54;
	st.global.u32 	[%rd35+-16], %r54;
	st.global.u32 	[%rd34+-12], %r54;
	st.global.u32 	[%rd35+-12], %r54;
	st.global.u32 	[%rd34+-8], %r54;
	st.global.u32 	[%rd35+-8], %r54;
	st.global.u32 	[%rd34+-4], %r54;
	st.global.u32 	[%rd35+-4], %r54;
	st.global.u32 	[%rd34], %r54;
	st.global.u32 	[%rd35], %r54;
	st.global.u32 	[%rd34+4], %r54;
	st.global.u32 	[%rd35+4], %r54;
	st.global.u32 	[%rd34+8], %r54;
	st.global.u32 	[%rd35+8], %r54;
	st.global.u32 	[%rd34+12], %r54;
	st.global.u32 	[%rd35+12], %r54;
	add.s32 	%r68, %r68, 8;
	add.s32 	%r67, %r67, 8;
	setp.ne.s32 	%p25, %r68, 0;
	@%p25 bra 	$L__BB0_4;
$L__BB0_5:
	setp.eq.s32 	%p26, %r6, 0;
	@%p26 bra 	$L__BB0_13;
	and.b32  	%r14, %r5, 3;
	setp.lt.u32 	%p27, %r6, 4;
	@%p27 bra 	$L__BB0_8;
	add.s32 	%r55, %r70, %r4;
	mul.wide.s32 	%rd36, %r55, 4;
	add.s64 	%rd37, %rd2, %rd36;
	mov.b32 	%r56, 2143289344;
	st.global.u32 	[%rd37], %r56;
	add.s64 	%rd38, %rd1, %rd36;
	st.global.u32 	[%rd38], %r56;
	st.global.u32 	[%rd37+4], %r56;
	st.global.u32 	[%rd38+4], %r56;
	st.global.u32 	[%rd37+8], %r56;
	st.global.u32 	[%rd38+8], %r56;
	st.global.u32 	[%rd37+12], %r56;
	st.global.u32 	[%rd38+12], %r56;
	add.s32 	%r70, %r70, 4;
$L__BB0_8:
	setp.eq.s32 	%p28, %r14, 0;
	@%p28 bra 	$L__BB0_13;
	setp.eq.s32 	%p29, %r14, 1;
	@%p29 bra 	$L__BB0_11;
	add.s32 	%r57, %r70, %r4;
	mul.wide.s32 	%rd39, %r57, 4;
	add.s64 	%rd40, %rd2, %rd39;
	mov.b32 	%r58, 2143289344;
	st.global.u32 	[%rd40], %r58;
	add.s64 	%rd41, %rd1, %rd39;
	st.global.u32 	[%rd41], %r58;
	st.global.u32 	[%rd40+4], %r58;
	st.global.u32 	[%rd41+4], %r58;
	add.s32 	%r70, %r70, 2;
$L__BB0_11:
	and.b32  	%r59, %r5, 1;
	setp.eq.b32 	%p30, %r59, 1;
	not.pred 	%p31, %p30;
	@%p31 bra 	$L__BB0_13;
	add.s32 	%r60, %r70, %r4;
	mul.wide.s32 	%rd42, %r60, 4;
	add.s64 	%rd43, %rd2, %rd42;
	mov.b32 	%r61, 2143289344;
	st.global.u32 	[%rd43], %r61;
	add.s64 	%rd44, %rd1, %rd42;
	st.global.u32 	[%rd44], %r61;
$L__BB0_13:
	setp.ge.s32 	%p32, %r2, %r49;
	@%p32 bra 	$L__BB0_37;
	mul.wide.s32 	%rd45, %r2, 4;
	add.s64 	%rd46, %rd5, %rd45;
	ld.global.nc.f32 	%f59, [%rd46];
	add.s32 	%r19, %r3, %r2;
	mul.wide.s32 	%rd47, %r19, 4;
	add.s64 	%rd48, %rd4, %rd47;
	ld.global.nc.f32 	%f60, [%rd48];
	mul.f32 	%f61, %f1, %f60;
	add.f32 	%f100, %f59, %f61;
	sub.f32 	%f99, %f59, %f61;
	add.s64 	%rd49, %rd3, %rd45;
	ld.global.nc.f32 	%f98, [%rd49];
	setp.le.f32 	%p49, %f98, %f100;
	selp.f32 	%f62, %f100, %f99, %p49;
	add.s32 	%r20, %r2, %r4;
	mul.wide.s32 	%rd50, %r20, 4;
	add.s64 	%rd51, %rd2, %rd50;
	st.global.f32 	[%rd51], %f62;
	add.s64 	%rd52, %rd1, %rd50;
	mov.b32 	%r62, 0;
	st.global.u32 	[%rd52], %r62;
	add.s32 	%r76, %r2, 1;
	setp.ge.s32 	%p33, %r76, %r49;
	@%p33 bra 	$L__BB0_37;
	not.b32 	%r63, %r2;
	add.s32 	%r64, %r49, %r63;
	and.b32  	%r22, %r64, 3;
	setp.eq.s32 	%p34, %r22, 0;
	@%p34 bra 	$L__BB0_22;
	neg.s32 	%r75, %r22;
	add.s32 	%r73, %r20, 1;
	add.s32 	%r72, %r19, 1;
	mov.u32 	%r74, %r2;
$L__BB0_17:
	.pragma "nounroll";
	mul.wide.s32 	%rd53, %r72, 4;
	add.s64 	%rd54, %rd4, %rd53;
	mul.wide.s32 	%rd55, %r76, 4;
	add.s64 	%rd56, %rd3, %rd55;
	add.s64 	%rd57, %rd5, %rd55;
	ld.global.nc.f32 	%f63, [%rd57];
	ld.global.nc.f32 	%f64, [%rd54];
	mul.f32 	%f65, %f1, %f64;
	add.f32 	%f66, %f63, %f65;
	sub.f32 	%f67, %f63, %f65;
	setp.gtu.f32 	%p35, %f98, %f100;
	min.f32 	%f68, %f66, %f100;
	selp.f32 	%f100, %f66, %f68, %p35;
	setp.ltu.f32 	%p36, %f98, %f99;
	max.f32 	%f69, %f67, %f99;
	selp.f32 	%f99, %f67, %f69, %p36;
	ld.global.nc.f32 	%f98, [%rd56];
	@%p49 bra 	$L__BB0_19;
	setp.ltu.f32 	%p49, %f98, %f99;
	selp.f32 	%f101, 0f3F800000, 0f00000000, %p49;
	selp.f32 	%f102, %f100, %f99, %p49;
	bra.uni 	$L__BB0_20;
$L__BB0_19:
	setp.le.f32 	%p49, %f98, %f100;
	selp.f32 	%f101, 0f00000000, 0f3F800000, %p49;
	selp.f32 	%f102, %f100, %f99, %p49;
$L__BB0_20:
	mul.wide.s32 	%rd58, %r73, 4;
	add.s64 	%rd59, %rd2, %rd58;
	st.global.f32 	[%rd59], %f102;
	add.s64 	%rd60, %rd1, %rd58;
	st.global.f32 	[%rd60], %f101;
	add.s32 	%r76, %r76, 1;
	add.s32 	%r75, %r75, 1;
	setp.ne.s32 	%p37, %r75, 0;
	add.s32 	%r74, %r74, 1;
	add.s32 	%r73, %r73, 1;
	add.s32 	%r72, %r72, 1;
	@%p37 bra 	$L__BB0_17;
	add.s32 	%r76, %r74, 1;
$L__BB0_22:
	sub.s32 	%r65, %r49, %r2;
	add.s32 	%r66, %r65, -2;
	setp.lt.u32 	%p38, %r66, 3;
	@%p38 bra 	$L__BB0_37;
	sub.s32 	%r80, %r76, %r49;
	add.s64 	%rd8, %rd5, 8;
	add.s64 	%rd9, %rd3, 8;
	add.s64 	%rd10, %rd4, 8;
	add.s32 	%r79, %r76, %r3;
	add.s64 	%rd11, %rd1, 8;
	add.s32 	%r78, %r76, %r4;
	add.s64 	%rd12, %rd2, 8;
$L__BB0_24:
	mul.wide.s32 	%rd61, %r76, 4;
	add.s64 	%rd13, %rd8, %rd61;
	add.s64 	%rd14, %rd9, %rd61;
	mul.wide.s32 	%rd62, %r79, 4;
	add.s64 	%rd15, %rd10, %rd62;
	ld.global.nc.f32 	%f70, [%rd13+-8];
	ld.global.nc.f32 	%f71, [%rd15+-8];
	mul.f32 	%f72, %f1, %f71;
	add.f32 	%f73, %f70, %f72;
	sub.f32 	%f74, %f70, %f72;
	setp.gtu.f32 	%p39, %f98, %f100;
	min.f32 	%f75, %f73, %f100;
	selp.f32 	%f23, %f73, %f75, %p39;
	setp.ltu.f32 	%p40, %f98, %f99;
	max.f32 	%f76, %f74, %f99;
	selp.f32 	%f24, %f74, %f76, %p40;
	ld.global.nc.f32 	%f25, [%rd14+-8];
	not.pred 	%p41, %p49;
	@%p41 bra 	$L__BB0_26;
	setp.le.f32 	%p53, %f25, %f23;
	selp.f32 	%f109, 0f00000000, 0f3F800000, %p53;
	selp.f32 	%f110, %f23, %f24, %p53;
	bra.uni 	$L__BB0_27;
$L__BB0_26:
	setp.ltu.f32 	%p53, %f25, %f24;
	selp.f32 	%f109, 0f3F800000, 0f00000000, %p53;
	selp.f32 	%f110, %f23, %f24, %p53;
$L__BB0_27:
	mul.wide.s32 	%rd63, %r78, 4;
	add.s64 	%rd16, %rd11, %rd63;
	add.s64 	%rd17, %rd12, %rd63;
	st.global.f32 	[%rd17+-8], %f110;
	st.global.f32 	[%rd16+-8], %f109;
	ld.global.nc.f32 	%f77, [%rd13+-4];
	ld.global.nc.f32 	%f78, [%rd15+-4];
	mul.f32 	%f79, %f1, %f78;
	add.f32 	%f80, %f77, %f79;
	sub.f32 	%f81, %f77, %f79;
	setp.gtu.f32 	%p42, %f25, %f23;
	min.f32 	%f82, %f80, %f23;
	selp.f32 	%f32, %f80, %f82, %p42;
	setp.ltu.f32 	%p43, %f25, %f24;
	max.f32 	%f83, %f81, %f24;
	selp.f32 	%f33, %f81, %f83, %p43;
	ld.global.nc.f32 	%f34, [%rd14+-4];
	@%p53 bra 	$L__BB0_29;
	setp.ltu.f32 	%p54, %f34, %f33;
	selp.f32 	%f111, 0f3F800000, 0f00000000, %p54;
	selp.f32 	%f112, %f32, %f33, %p54;
	bra.uni 	$L__BB0_30;
$L__BB0_29:
	setp.le.f32 	%p54, %f34, %f32;
	selp.f32 	%f111, 0f00000000, 0f3F800000, %p54;
	selp.f32 	%f112, %f32, %f33, %p54;
$L__BB0_30:
	st.global.f32 	[%rd17+-4], %f112;
	st.global.f32 	[%rd16+-4], %f111;
	ld.global.nc.f32 	%f84, [%rd13];
	ld.global.nc.f32 	%f85, [%rd15];
	mul.f32 	%f86, %f1, %f85;
	add.f32 	%f87, %f84, %f86;
	sub.f32 	%f88, %f84, %f86;
	setp.gtu.f32 	%p44, %f34, %f32;
	min.f32 	%f89, %f87, %f32;
	selp.f32 	%f41, %f87, %f89, %p44;
	setp.ltu.f32 	%p45, %f34, %f33;
	max.f32 	%f90, %f88, %f33;
	selp.f32 	%f42, %f88, %f90, %p45;
	ld.global.nc.f32 	%f43, [%rd14];
	@%p54 bra 	$L__BB0_32;
	setp.ltu.f32 	%p55, %f43, %f42;
	selp.f32 	%f113, 0f3F800000, 0f00000000, %p55;
	selp.f32 	%f114, %f41, %f42, %p55;
	bra.uni 	$L__BB0_33;
$L__BB0_32:
	setp.le.f32 	%p55, %f43, %f41;
	selp.f32 	%f113, 0f00000000, 0f3F800000, %p55;
	selp.f32 	%f114, %f41, %f42, %p55;
$L__BB0_33:
	st.global.f32 	[%rd17], %f114;
	st.global.f32 	[%rd16], %f113;
	ld.global.nc.f32 	%f91, [%rd13+4];
	ld.global.nc.f32 	%f92, [%rd15+4];
	mul.f32 	%f93, %f1, %f92;
	add.f32 	%f94, %f91, %f93;
	sub.f32 	%f95, %f91, %f93;
	setp.gtu.f32 	%p46, %f43, %f41;
	min.f32 	%f96, %f94, %f41;
	selp.f32 	%f100, %f94, %f96, %p46;
	setp.ltu.f32 	%p47, %f43, %f42;
	max.f32 	%f97, %f95, %f42;
	selp.f32 	%f99, %f95, %f97, %p47;
	ld.global.nc.f32 	%f98, [%rd14+4];
	@%p55 bra 	$L__BB0_35;
	setp.ltu.f32 	%p49, %f98, %f99;
	selp.f32 	%f115, 0f3F800000, 0f00000000, %p49;
	selp.f32 	%f116, %f100, %f99, %p49;
	bra.uni 	$L__BB0_36;
$L__BB0_35:
	setp.le.f32 	%p49, %f98, %f100;
	selp.f32 	%f115, 0f00000000, 0f3F800000, %p49;
	selp.f32 	%f116, %f100, %f99, %p49;
$L__BB0_36:
	st.global.f32 	[%rd17+4], %f116;
	st.global.f32 	[%rd16+4], %f115;
	add.s32 	%r76, %r76, 4;
	add.s32 	%r80, %r80, 4;
	add.s32 	%r79, %r79, 4;
	add.s32 	%r78, %r78, 4;
	setp.ne.s32 	%p48, %r80, 0;
	@%p48 bra 	$L__BB0_24;
$L__BB0_37:
	ret;

}
	// .globl	supertrend_many_series_one_param_f32
.visible .entry supertrend_many_series_one_param_f32(
	.param .u64 .ptr .align 1 supertrend_many_series_one_param_f32_param_0,
	.param .u64 .ptr .align 1 supertrend_many_series_one_param_f32_param_1,
	.param .u64 .ptr .align 1 supertrend_many_series_one_param_f32_param_2,
	.param .u64 .ptr .align 1 supertrend_many_series_one_param_f32_param_3,
	.param .u32 supertrend_many_series_one_param_f32_param_4,
	.param .u32 supertrend_many_series_one_param_f32_param_5,
	.param .u32 supertrend_many_series_one_param_f32_param_6,
	.param .f32 supertrend_many_series_one_param_f32_param_7,
	.param .u64 .ptr .align 1 supertrend_many_series_one_param_f32_param_8,
	.param .u64 .ptr .align 1 supertrend_many_series_one_param_f32_param_9
)
{
	.reg .pred 	%p<55>;
	.reg .b32 	%r<67>;
	.reg .b32 	%f<117>;
	.reg .b64 	%rd<91>;

	ld.param.u64 	%rd24, [supertrend_many_series_one_param_f32_param_1];
	ld.param.u64 	%rd25, [supertrend_many_series_one_param_f32_param_2];
	ld.param.u64 	%rd23, [supertrend_many_series_one_param_f32_param_3];
	ld.param.u32 	%r35, [supertrend_many_series_one_param_f32_param_4];
	ld.param.u32 	%r36, [supertrend_many_series_one_param_f32_param_5];
	ld.param.u32 	%r37, [supertrend_many_series_one_param_f32_param_6];
	ld.param.f32 	%f58, [supertrend_many_series_one_param_f32_param_7];
	ld.param.u64 	%rd26, [supertrend_many_series_one_param_f32_param_8];
	ld.param.u64 	%rd27, [supertrend_many_series_one_param_f32_param_9];
	cvta.to.global.u64 	%rd1, %rd27;
	cvta.to.global.u64 	%rd2, %rd26;
	cvta.to.global.u64 	%rd3, %rd24;
	cvta.to.global.u64 	%rd4, %rd25;
	mov.u32 	%r38, %ctaid.x;
	mov.u32 	%r39, %ntid.x;
	mov.u32 	%r40, %tid.x;
	mad.lo.s32 	%r1, %r38, %r39, %r40;
	setp.ge.s32 	%p20, %r1, %r36;
	@%p20 bra 	$L__BB1_36;
	cvta.to.global.u64 	%rd28, %rd23;
	mul.wide.s32 	%rd29, %r1, 4;
	add.s64 	%rd30, %rd28, %rd29;
	ld.global.nc.u32 	%r2, [%rd30];
	add.s32 	%r64, %r2, %r35;
	add.s32 	%r4, %r64, -1;
	min.s32 	%r5, %r4, %r37;
	setp.lt.s32 	%p21, %r5, 1;
	@%p21 bra 	$L__BB1_13;
	and.b32  	%r6, %r5, 7;
	setp.lt.u32 	%p22, %r5, 8;
	mov.b32 	%r59, 0;
	@%p22 bra 	$L__BB1_5;
	and.b32  	%r59, %r5, 2147483640;
	neg.s32 	%r57, %r59;
	shl.b32 	%r9, %r36, 3;
	mul.wide.s32 	%rd34, %r36, 4;
	mov.u32 	%r56, %r1;
$L__BB1_4:
	.pragma "nounroll";
	mul.wide.s32 	%rd31, %r56, 4;
	add.s64 	%rd32, %rd2, %rd31;
	mov.b32 	%r42, 2143289344;
	st.global.u32 	[%rd32], %r42;
	add.s64 	%rd33, %rd1, %rd31;
	st.global.u32 	[%rd33], %r42;
	add.s64 	%rd35, %rd32, %rd34;
	st.global.u32 	[%rd35], %r42;
	add.s64 	%rd36, %rd33, %rd34;
	st.global.u32 	[%rd36], %r42;
	add.s64 	%rd37, %rd35, %rd34;
	st.global.u32 	[%rd37], %r42;
	add.s64 	%rd38, %rd36, %rd34;
	st.global.u32 	[%rd38], %r42;
	add.s64 	%rd39, %rd37, %rd34;
	st.global.u32 	[%rd39], %r42;
	add.s64 	%rd40, %rd38, %rd34;
	st.global.u32 	[%rd40], %r42;
	add.s64 	%rd41, %rd39, %rd34;
	st.global.u32 	[%rd41], %r42;
	add.s64 	%rd42, %rd40, %rd34;
	st.global.u32 	[%rd42], %r42;
	add.s64 	%rd43, %rd41, %rd34;
	st.global.u32 	[%rd43], %r42;
	add.s64 	%rd44, %rd42, %rd34;
	st.global.u32 	[%rd44], %r42;
	add.s64 	%rd45, %rd43, %rd34;
	st.global.u32 	[%rd45], %r42;
	add.s64 	%rd46, %rd44, %rd34;
	st.global.u32 	[%rd46], %r42;
	add.s64 	%rd47, %rd45, %rd34;
	st.global.u32 	[%rd47], %r42;
	add.s64 	%rd48, %rd46, %rd34;
	st.global.u32 	[%rd48], %r42;
	add.s32 	%r57, %r57, 8;
	add.s32 	%r56, %r56, %r9;
	setp.ne.s32 	%p23, %r57, 0;
	@%p23 bra 	$L__BB1_4;
$L__BB1_5:
	setp.eq.s32 	%p24, %r6, 0;
	@%p24 bra 	$L__BB1_13;
	and.b32  	%r15, %r5, 3;
	setp.lt.u32 	%p25, %r6, 4;
	@%p25 bra 	$L__BB1_8;
	mad.lo.s32 	%r43, %r59, %r36, %r1;
	mul.wide.s32 	%rd49, %r43, 4;
	add.s64 	%rd50, %rd2, %rd49;
	mov.b32 	%r44, 2143289344;
	st.global.u32 	[%rd50], %r44;
	add.s64 	%rd51, %rd1, %rd49;
	st.global.u32 	[%rd51], %r44;
	mul.wide.s32 	%rd52, %r36, 4;
	add.s64 	%rd53, %rd50, %rd52;
	st.global.u32 	[%rd53], %r44;
	add.s64 	%rd54, %rd51, %rd52;
	st.global.u32 	[%rd54], %r44;
	add.s64 	%rd55, %rd53, %rd52;
	st.global.u32 	[%rd55], %r44;
	add.s64 	%rd56, %rd54, %rd52;
	st.global.u32 	[%rd56], %r44;
	add.s64 	%rd57, %rd55, %rd52;
	st.global.u32 	[%rd57], %r44;
	add.s64 	%rd58, %rd56, %rd52;
	st.global.u32 	[%rd58], %r44;
	add.s32 	%r59, %r59, 4;
$L__BB1_8:
	setp.eq.s32 	%p26, %r15, 0;
	@%p26 bra 	$L__BB1_13;
	setp.eq.s32 	%p27, %r15, 1;
	@%p27 bra 	$L__BB1_11;
	mad.lo.s32 	%r45, %r59, %r36, %r1;
	mul.wide.s32 	%rd59, %r45, 4;
	add.s64 	%rd60, %rd2, %rd59;
	mov.b32 	%r46, 2143289344;
	st.global.u32 	[%rd60], %r46;
	add.s64 	%rd61, %rd1, %rd59;
	st.global.u32 	[%rd61], %r46;
	mul.wide.s32 	%rd62, %r36, 4;
	add.s64 	%rd63, %rd60, %rd62;
	st.global.u32 	[%rd63], %r46;
	add.s64 	%rd64, %rd61, %rd62;
	st.global.u32 	[%rd64], %r46;
	add.s32 	%r59, %r59, 2;
$L__BB1_11:
	and.b32  	%r47, %r5, 1;
	setp.eq.b32 	%p28, %r47, 1;
	not.pred 	%p29, %p28;
	@%p29 bra 	$L__BB1_13;
	mad.lo.s32 	%r48, %r59, %r36, %r1;
	mul.wide.s32 	%rd65, %r48, 4;
	add.s64 	%rd66, %rd2, %rd65;
	mov.b32 	%r49, 2143289344;
	st.global.u32 	[%rd66], %r49;
	add.s64 	%rd67, %rd1, %rd65;
	st.global.u32 	[%rd67], %r49;
$L__BB1_13:
	setp.lt.s32 	%p30, %r37, %r64;
	@%p30 bra 	$L__BB1_36;
	ld.param.u64 	%rd89, [supertrend_many_series_one_param_f32_param_0];
	mad.lo.s32 	%r50, %r4, %r36, %r1;
	cvta.to.global.u64 	%rd5, %rd89;
	mul.wide.s32 	%rd68, %r50, 4;
	add.s64 	%rd69, %rd5, %rd68;
	ld.global.nc.f32 	%f59, [%rd69];
	add.s64 	%rd70, %rd4, %rd68;
	ld.global.nc.f32 	%f60, [%rd70];
	mul.f32 	%f61, %f58, %f60;
	add.f32 	%f105, %f59, %f61;
	sub.f32 	%f104, %f59, %f61;
	add.s64 	%rd71, %rd3, %rd68;
	ld.global.nc.f32 	%f103, [%rd71];
	setp.le.f32 	%p47, %f103, %f105;
	selp.f32 	%f62, %f105, %f104, %p47;
	add.s64 	%rd72, %rd2, %rd68;
	st.global.f32 	[%rd72], %f62;
	add.s64 	%rd73, %rd1, %rd68;
	mov.b32 	%r51, 0;
	st.global.u32 	[%rd73], %r51;
	setp.le.s32 	%p31, %r37, %r64;
	@%p31 bra 	$L__BB1_36;
	sub.s32 	%r52, %r37, %r64;
	and.b32  	%r20, %r52, 3;
	setp.eq.s32 	%p32, %r20, 0;
	@%p32 bra 	$L__BB1_21;
	mad.lo.s32 	%r62, %r36, %r64, %r1;
	neg.s32 	%r61, %r20;
$L__BB1_17:
	.pragma "nounroll";
	mul.wide.s32 	%rd74, %r62, 4;
	add.s64 	%rd75, %rd5, %rd74;
	ld.global.nc.f32 	%f63, [%rd75];
	add.s64 	%rd76, %rd4, %rd74;
	ld.global.nc.f32 	%f64, [%rd76];
	mul.f32 	%f65, %f58, %f64;
	add.f32 	%f66, %f63, %f65;
	sub.f32 	%f67, %f63, %f65;
	setp.gtu.f32 	%p33, %f103, %f105;
	min.f32 	%f68, %f66, %f105;
	selp.f32 	%f105, %f66, %f68, %p33;
	setp.ltu.f32 	%p34, %f103, %f104;
	max.f32 	%f69, %f67, %f104;
	selp.f32 	%f104, %f67, %f69, %p34;
	add.s64 	%rd77, %rd3, %rd74;
	ld.global.nc.f32 	%f103, [%rd77];
	@%p47 bra 	$L__BB1_19;
	setp.ltu.f32 	%p47, %f103, %f104;
	selp.f32 	%f101, 0f3F800000, 0f00000000, %p47;
	selp.f32 	%f102, %f105, %f104, %p47;
	bra.uni 	$L__BB1_20;
$L__BB1_19:
	setp.le.f32 	%p47, %f103, %f105;
	selp.f32 	%f101, 0f00000000, 0f3F800000, %p47;
	selp.f32 	%f102, %f105, %f104, %p47;
$L__BB1_20:
	add.s64 	%rd79, %rd2, %rd74;
	st.global.f32 	[%rd79], %f102;
	add.s64 	%rd80, %rd1, %rd74;
	st.global.f32 	[%rd80], %f101;
	add.s32 	%r64, %r64, 1;
	add.s32 	%r62, %r62, %r36;
	add.s32 	%r61, %r61, 1;
	setp.ne.s32 	%p35, %r61, 0;
	@%p35 bra 	$L__BB1_17;
$L__BB1_21:
	sub.s32 	%r53, %r2, %r37;
	add.s32 	%r54, %r53, %r35;
	setp.gt.u32 	%p36, %r54, -4;
	@%p36 bra 	$L__BB1_36;
	mad.lo.s32 	%r65, %r64, %r36, %r1;
	mul.wide.s32 	%rd11, %r36, 4;
$L__BB1_23:
	ld.param.u64 	%rd90, [supertrend_many_series_one_param_f32_param_0];
	cvta.to.global.u64 	%rd81, %rd90;
	mul.wide.s32 	%rd82, %r65, 4;
	add.s64 	%rd6, %rd81, %rd82;
	ld.global.nc.f32 	%f70, [%rd6];
	add.s64 	%rd7, %rd4, %rd82;
	ld.global.nc.f32 	%f71, [%rd7];
	mul.f32 	%f72, %f58, %f71;
	add.f32 	%f73, %f70, %f72;
	sub.f32 	%f74, %f70, %f72;
	setp.gtu.f32 	%p37, %f103, %f105;
	min.f32 	%f75, %f73, %f105;
	selp.f32 	%f22, %f73, %f75, %p37;
	setp.ltu.f32 	%p38, %f103, %f104;
	max.f32 	%f76, %f74, %f104;
	selp.f32 	%f23, %f74, %f76, %p38;
	add.s64 	%rd8, %rd3, %rd82;
	ld.global.nc.f32 	%f24, [%rd8];
	not.pred 	%p39, %p47;
	@%p39 bra 	$L__BB1_25;
	setp.le.f32 	%p51, %f24, %f22;
	selp.f32 	%f109, 0f00000000, 0f3F800000, %p51;
	selp.f32 	%f110, %f22, %f23, %p51;
	bra.uni 	$L__BB1_26;
$L__BB1_25:
	setp.ltu.f32 	%p51, %f24, %f23;
	selp.f32 	%f109, 0f3F800000, 0f00000000, %p51;
	selp.f32 	%f110, %f22, %f23, %p51;
$L__BB1_26:
	mul.wide.s32 	%rd83, %r65, 4;
	add.s64 	%rd9, %rd2, %rd83;
	st.global.f32 	[%rd9], %f110;
	add.s64 	%rd10, %rd1, %rd83;
	st.global.f32 	[%rd10], %f109;
	add.s64 	%rd12, %rd6, %rd11;
	ld.global.nc.f32 	%f77, [%rd12];
	add.s64 	%rd13, %rd7, %rd11;
	ld.global.nc.f32 	%f78, [%rd13];
	mul.f32 	%f79, %f58, %f78;
	add.f32 	%f80, %f77, %f79;
	sub.f32 	%f81, %f77, %f79;
	setp.gtu.f32 	%p40, %f24, %f22;
	min.f32 	%f82, %f80, %f22;
	selp.f32 	%f31, %f80, %f82, %p40;
	setp.ltu.f32 	%p41, %f24, %f23;
	max.f32 	%f83, %f81, %f23;
	selp.f32 	%f32, %f81, %f83, %p41;
	add.s64 	%rd14, %rd8, %rd11;
	ld.global.nc.f32 	%f33, [%rd14];
	@%p51 bra 	$L__BB1_28;
	setp.ltu.f32 	%p52, %f33, %f32;
	selp.f32 	%f111, 0f3F800000, 0f00000000, %p52;
	selp.f32 	%f112, %f31, %f32, %p52;
	bra.uni 	$L__BB1_29;
$L__BB1_28:
	setp.le.f32 	%p52, %f33, %f31;
	selp.f32 	%f111, 0f00000000, 0f3F800000, %p52;
	selp.f32 	%f112, %f31, %f32, %p52;
$L__BB1_29:
	add.s64 	%rd15, %rd9, %rd11;
	st.global.f32 	[%rd15], %f112;
	add.s64 	%rd16, %rd10, %rd11;
	st.global.f32 	[%rd16], %f111;
	add.s64 	%rd17, %rd12, %rd11;
	ld.global.nc.f32 	%f84, [%rd17];
	add.s64 	%rd18, %rd13, %rd11;
	ld.global.nc.f32 	%f85, [%rd18];
	mul.f32 	%f86, %f58, %f85;
	add.f32 	%f87, %f84, %f86;
	sub.f32 	%f88, %f84, %f86;
	setp.gtu.f32 	%p42, %f33, %f31;
	min.f32 	%f89, %f87, %f31;
	selp.f32 	%f40, %f87, %f89, %p42;
	setp.ltu.f32 	%p43, %f33, %f32;
	max.f32 	%f90, %f88, %f32;
	selp.f32 	%f41, %f88, %f90, %p43;
	add.s64 	%rd19, %rd14, %rd11;
	ld.global.nc.f32 	%f42, [%rd19];
	@%p52 bra 	$L__BB1_31;
	setp.ltu.f32 	%p53, %f42, %f41;
	selp.f32 	%f113, 0f3F800000, 0f00000000, %p53;
	selp.f32 	%f114, %f40, %f41, %p53;
	bra.uni 	$L__BB1_32;
$L__BB1_31:
	setp.le.f32 	%p53, %f42, %f40;
	selp.f32 	%f113, 0f00000000, 0f3F800000, %p53;
	selp.f32 	%f114, %f40, %f41, %p53;
$L__BB1_32:
	add.s64 	%rd20, %rd15, %rd11;
	st.global.f32 	[%rd20], %f114;
	add.s64 	%rd21, %rd16, %rd11;
	st.global.f32 	[%rd21], %f113;
	add.s64 	%rd84, %rd17, %rd11;
	ld.global.nc.f32 	%f91, [%rd84];
	add.s64 	%rd85, %rd18, %rd11;
	ld.global.nc.f32 	%f92, [%rd85];
	mul.f32 	%f93, %f58, %f92;
	add.f32 	%f94, %f91, %f93;
	sub.f32 	%f95, %f91, %f93;
	setp.gtu.f32 	%p44, %f42, %f40;
	min.f32 	%f96, %f94, %f40;
	selp.f32 	%f105, %f94, %f96, %p44;
	setp.ltu.f32 	%p45, %f42, %f41;
	max.f32 	%f97, %f95, %f41;
	selp.f32 	%f104, %f95, %f97, %p45;
	add.s64 	%rd86, %rd19, %rd11;
	ld.global.nc.f32 	%f103, [%rd86];
	@%p53 bra 	$L__BB1_34;
	setp.ltu.f32 	%p47, %f103, %f104;
	selp.f32 	%f115, 0f3F800000, 0f00000000, %p47;
	selp.f32 	%f116, %f105, %f104, %p47;
	bra.uni 	$L__BB1_35;
$L__BB1_34:
	setp.le.f32 	%p47, %f103, %f105;
	selp.f32 	%f115, 0f00000000, 0f3F800000, %p47;
	selp.f32 	%f116, %f105, %f104, %p47;
$L__BB1_35:
	add.s64 	%rd87, %rd20, %rd11;
	st.global.f32 	[%rd87], %f116;
	add.s64 	%rd88, %rd21, %rd11;
	st.global.f32 	[%rd88], %f115;
	add.s32 	%r64, %r64, 4;
	shl.b32 	%r55, %r36, 2;
	add.s32 	%r65, %r65, %r55;
	setp.lt.s32 	%p46, %r64, %r37;
	@%p46 bra 	$L__BB1_23;
$L__BB1_36:
	ret;

}


// ===== COMPILED SASS (sm_100) =====

	.target	sm_100

	.elftype	@"ET_EXEC"


//--------------------- .note.nv.tkinfo           --------------------------
	.section	.note.nv.tkinfo,"",@"SHT_NOTE"
	.sectionflags	@"SHF_NOTE_NV_TKINFO"
	.tkinfo
        /*0018*/ 	.word	0x00000002
        /*0030*/ 	.string	""
        /*0030*/ 	.string	"ptxas"
        /*0030*/ 	.string	"Cuda compilation tools, release 13.0, V13.0.88"
        /*0030*/ 	.string	"Build cuda_13.0.r13.0/compiler.36424714_0"
        /*0030*/ 	.string	"-arch sm_100 -m 64 "



//--------------------- .note.nv.cuinfo           --------------------------
	.section	.note.nv.cuinfo,"",@"SHT_NOTE"
	.sectionflags	@"SHF_NOTE_NV_CUINFO"
        /*0018*/ 	.short	0x0002
        /*001a*/ 	.short	0x0064
        /*001c*/ 	.short	0x0082
	.zero		2


//--------------------- .nv.info                  --------------------------
	.section	.nv.info,"",@"SHT_CUDA_INFO"
	.align	4


	//----- nvinfo : EIATTR_REGCOUNT
	.align		4
        /*0000*/ 	.byte	0x04, 0x2f
        /*0002*/ 	.short	(.L_1 - .L_0)
	.align		4
.L_0:
        /*0004*/ 	.word	index@(supertrend_batch_f32)
        /*0008*/ 	.word	0x00000020


	//----- nvinfo : EIATTR_FRAME_SIZE
	.align		4
.L_1:
        /*000c*/ 	.byte	0x04, 0x11
        /*000e*/ 	.short	(.L_3 - .L_2)
	.align		4
.L_2:
        /*0010*/ 	.word	index@(supertrend_batch_f32)
        /*0014*/ 	.word	0x00000000


	//----- nvinfo : EIATTR_REGCOUNT
	.align		4
.L_3:
        /*0018*/ 	.byte	0x04, 0x2f
        /*001a*/ 	.short	(.L_5 - .L_4)
	.align		4
.L_4:
        /*001c*/ 	.word	index@(supertrend_many_series_one_param_f32)
        /*0020*/ 	.word	0x00000020


	//----- nvinfo : EIATTR_FRAME_SIZE
	.align		4
.L_5:
        /*0024*/ 	.byte	0x04, 0x11
        /*0026*/ 	.short	(.L_7 - .L_6)
	.align		4
.L_6:
        /*0028*/ 	.word	index@(supertrend_many_series_one_param_f32)
        /*002c*/ 	.word	0x00000000


	//----- nvinfo : EIATTR_MIN_STACK_SIZE
	.align		4
.L_7:
        /*0030*/ 	.byte	0x04, 0x12
        /*0032*/ 	.short	(.L_9 - .L_8)
	.align		4
.L_8:
        /*0034*/ 	.word	index@(supertrend_many_series_one_param_f32)
        /*0038*/ 	.word	0x00000000


	//----- nvinfo : EIATTR_MIN_STACK_SIZE
	.align		4
.L_9:
        /*003c*/ 	.byte	0x04, 0x12
        /*003e*/ 	.short	(.L_11 - .L_10)
	.align		4
.L_10:
        /*0040*/ 	.word	index@(supertrend_batch_f32)
        /*0044*/ 	.word	0x00000000
.L_11:


//--------------------- .nv.compat                --------------------------
	.section	.nv.compat,"",@"SHT_CUDA_COMPAT_INFO"
	.align	4
        /*0000*/ 	.byte	0x02, 0x09, 0x00, 0x00, 0x02, 0x02, 0x01, 0x00, 0x02, 0x05, 0x05, 0x00, 0x03, 0x07, 0x01, 0x01
        /*0010*/ 	.byte	0x02, 0x03, 0x00, 0x00, 0x02, 0x06, 0x01, 0x00, 0x04, 0x0b, 0x08, 0x00, 0x09, 0x00, 0x00, 0x00
        /*0020*/ 	.byte	0x00, 0x00, 0x00, 0x00


//--------------------- .nv.info.supertrend_many_series_one_param_f32 --------------------------
	.section	.nv.info.supertrend_many_series_one_param_f32,"",@"SHT_CUDA_INFO"
	.sectionflags	@""
	.align	4


	//----- nvinfo : EIATTR_CUDA_API_VERSION
	.align		4
        /*0000*/ 	.byte	0x04, 0x37
        /*0002*/ 	.short	(.L_13 - .L_12)
.L_12:
        /*0004*/ 	.word	0x00000082


	//----- nvinfo : EIATTR_KPARAM_INFO
	.align		4
.L_13:
        /*0008*/ 	.byte	0x04, 0x17
        /*000a*/ 	.short	(.L_15 - .L_14)
.L_14:
        /*000c*/ 	.word	0x00000000
        /*0010*/ 	.short	0x0009
        /*0012*/ 	.short	0x0038
        /*0014*/ 	.byte	0x00, 0xf5, 0x21, 0x00


	//----- nvinfo : EIATTR_KPARAM_INFO
	.align		4
.L_15:
        /*0018*/ 	.byte	0x04, 0x17
        /*001a*/ 	.short	(.L_17 - .L_16)
.L_16:
        /*001c*/ 	.word	0x00000000
        /*0020*/ 	.short	0x0008
        /*0022*/ 	.short	0x0030
        /*0024*/ 	.byte	0x00, 0xf5, 0x21, 0x00


	//----- nvinfo : EIATTR_KPARAM_INFO
	.align		4
.L_17:
        /*0028*/ 	.byte	0x04, 0x17
        /*002a*/ 	.short	(.L_19 - .L_18)
.L_18:
        /*002c*/ 	.word	0x00000000
        /*0030*/ 	.short	0x0007
        /*0032*/ 	.short	0x002c
        /*0034*/ 	.byte	0x00, 0xf0, 0x11, 0x00


	//----- nvinfo : EIATTR_KPARAM_INFO
	.align		4
.L_19:
        /*0038*/ 	.byte	0x04, 0x17
        /*003a*/ 	.short	(.L_21 - .L_20)
.L_20:
        /*003c*/ 	.word	0x00000000
        /*0040*/ 	.short	0x0006
        /*0042*/ 	.short	0x0028
        /*0044*/ 	.byte	0x00, 0xf0, 0x11, 0x00


	//----- nvinfo : EIATTR_KPARAM_INFO
	.align		4
.L_21:
        /*0048*/ 	.byte	0x04, 0x17
        /*004a*/ 	.short	(.L_23 - .L_22)
.L_22:
        /*004c*/ 	.word	0x00000000
        /*0050*/ 	.short	0x0005
        /*0052*/ 	.short	0x0024
        /*0054*/ 	.byte	0x00, 0xf0, 0x11, 0x00


	//----- nvinfo : EIATTR_KPARAM_INFO
	.align		4
.L_23:
        /*0058*/ 	.byte	0x04, 0x17
        /*005a*/ 	.short	(.L_25 - .L_24)
.L_24:
        /*005c*/ 	.word	0x00000000
        /*0060*/ 	.short	0x0004
        /*0062*/ 	.short	0x0020
        /*0064*/ 	.byte	0x00, 0xf0, 0x11, 0x00


	//----- nvinfo : EIATTR_KPARAM_INFO
	.align		4
.L_25:
        /*0068*/ 	.byte	0x04, 0x17
        /*006a*/ 	.short	(.L_27 - .L_26)
.L_26:
        /*006c*/ 	.word	0x00000000
        /*0070*/ 	.short	0x0003
        /*0072*/ 	.short	0x0018
        /*0074*/ 	.byte	0x00, 0xf5, 0x21, 0x00


	//----- nvinfo : EIATTR_KPARAM_INFO
	.align		4
.L_27:
        /*0078*/ 	.byte	0x04, 0x17
        /*007a*/ 	.short	(.L_29 - .L_28)
.L_28:
        /*007c*/ 	.word	0x00000000
        /*0080*/ 	.short	0x0002
        /*0082*/ 	.short	0x0010
        /*0084*/ 	.byte	0x00, 0xf5, 0x21, 0x00


	//----- nvinfo : EIATTR_KPARAM_INFO
	.align		4
.L_29:
        /*0088*/ 	.byte	0x04, 0x17
        /*008a*/ 	.short	(.L_31 - .L_30)
.L_30:
        /*008c*/ 	.word	0x00000000
        /*0090*/ 	.short	0x0001
        /*0092*/ 	.short	0x0008
        /*0094*/ 	.byte	0x00, 0xf5, 0x21, 0x00


	//----- nvinfo : EIATTR_KPARAM_INFO
	.align		4
.L_31:
        /*0098*/ 	.byte	0x04, 0x17
        /*009a*/ 	.short	(.L_33 - .L_32)
.L_32:
        /*009c*/ 	.word	0x00000000
        /*00a0*/ 	.short	0x0000
        /*00a2*/ 	.short	0x0000
        /*00a4*/ 	.byte	0x00, 0xf5, 0x21, 0x00


	//----- nvinfo : EIATTR_SPARSE_MMA_MASK
	.align		4
.L_33:
        /*00a8*/ 	.byte	0x03, 0x50
        /*00aa*/ 	.short	0x0000


	//----- nvinfo : EIATTR_MAXREG_COUNT
	.align		4
        /*00ac*/ 	.byte	0x03, 0x1b
        /*00ae*/ 	.short	0x00ff


	//----- nvinfo : EIATTR_MERCURY_ISA_VERSION
	.align		4
        /*00b0*/ 	.byte	0x03, 0x5f
        /*00b2*/ 	.short	0x0101


	//----- nvinfo : EIATTR_VRC_CTA_INIT_COUNT
	.align		4
        /*00b4*/ 	.byte	0x02, 0x4a
	.zero		1
	.zero		1


	//----- nvinfo : EIATTR_EXIT_INSTR_OFFSETS
	.align		4
        /*00b8*/ 	.byte	0x04, 0x1c
        /*00ba*/ 	.short	(.L_35 - .L_34)


	//   ....[0]....
.L_34:
        /*00bc*/ 	.word	0x00000080


	//   ....[1]....
        /*00c0*/ 	.word	0x00000800


	//   ....[2]....
        /*00c4*/ 	.word	0x00000970


	//   ....[3]....
        /*00c8*/ 	.word	0x00000d10


	//   ....[4]....
        /*00cc*/ 	.word	0x00001390


	//----- nvinfo : EIATTR_CRS_STACK_SIZE
	.align		4
.L_35:
        /*00d0*/ 	.byte	0x04, 0x1e
        /*00d2*/ 	.short	(.L_37 - .L_36)
.L_36:
        /*00d4*/ 	.word	0x00000000


	//----- nvinfo : EIATTR_CBANK_PARAM_SIZE
	.align		4
.L_37:
        /*00d8*/ 	.byte	0x03, 0x19
        /*00da*/ 	.short	0x0040


	//----- nvinfo : EIATTR_PARAM_CBANK
	.align		4
        /*00dc*/ 	.byte	0x04, 0x0a
        /*00de*/ 	.short	(.L_39 - .L_38)
	.align		4
.L_38:
        /*00e0*/ 	.word	index@(.nv.constant0.supertrend_many_series_one_param_f32)
        /*00e4*/ 	.short	0x0380
        /*00e6*/ 	.short	0x0040


	//----- nvinfo : EIATTR_SW_WAR
	.align		4
.L_39:
        /*00e8*/ 	.byte	0x04, 0x36
        /*00ea*/ 	.short	(.L_41 - .L_40)
.L_40:
        /*00ec*/ 	.word	0x00000008
.L_41:


//--------------------- .nv.info.supertrend_batch_f32 --------------------------
	.section	.nv.info.supertrend_batch_f32,"",@"SHT_CUDA_INFO"
	.sectionflags	@""
	.align	4


	//----- nvinfo : EIATTR_CUDA_API_VERSION
	.align		4
        /*0000*/ 	.byte	0x04, 0x37
        /*0002*/ 	.short	(.L_43 - .L_42)
.L_42:
        /*0004*/ 	.word	0x00000082


	//----- nvinfo : EIATTR_KPARAM_INFO
	.align		4
.L_43:
        /*0008*/ 	.byte	0x04, 0x17
        /*000a*/ 	.short	(.L_45 - .L_44)
.L_44:
        /*000c*/ 	.word	0x00000000
        /*0010*/ 	.short	0x0009
        /*0012*/ 	.short	0x0040
        /*0014*/ 	.byte	0x00, 0xf5, 0x21, 0x00


	//----- nvinfo : EIATTR_KPARAM_INFO
	.align		4
.L_45:
        /*0018*/ 	.byte	0x04, 0x17
        /*001a*/ 	.short	(.L_47 - .L_46)
.L_46:
        /*001c*/ 	.word	0x00000000
        /*0020*/ 	.short	0x0008
        /*0022*/ 	.short	0x0038
        /*0024*/ 	.byte	0x00, 0xf5, 0x21, 0x00


	//----- nvinfo : EIATTR_KPARAM_INFO
	.align		4
.L_47:
        /*0028*/ 	.byte	0x04, 0x17
        /*002a*/ 	.short	(.L_49 - .L_48)
.L_48:
        /*002c*/ 	.word	0x00000000
        /*0030*/ 	.short	0x0007
        /*0032*/ 	.short	0x0034
        /*0034*/ 	.byte	0x00, 0xf0, 0x11, 0x00


	//----- nvinfo : EIATTR_KPARAM_INFO
	.align		4
.L_49:
        /*0038*/ 	.byte	0x04, 0x17
        /*003a*/ 	.short	(.L_51 - .L_50)
.L_50:
        /*003c*/ 	.word	0x00000000
        /*0040*/ 	.short	0x0006
        /*0042*/ 	.short	0x0030
        /*0044*/ 	.byte	0x00, 0xf0, 0x11, 0x00


	//----- nvinfo : EIATTR_KPARAM_INFO
	.align		4
.L_51:
        /*0048*/ 	.byte	0x04, 0x17
        /*004a*/ 	.short	(.L_53 - .L_52)
.L_52:
        /*004c*/ 	.word	0x00000000
        /*0050*/ 	.short	0x0005
        /*0052*/ 	.short	0x0028
        /*0054*/ 	.byte	0x00, 0xf5, 0x21, 0x00


	//----- nvinfo : EIATTR_KPARAM_INFO
	.align		4
.L_53:
        /*0058*/ 	.byte	0x04, 0x17
        /*005a*/ 	.short	(.L_55 - .L_54)
.L_54:
        /*005c*/ 	.word	0x00000000
        /*0060*/ 	.short	0x0004
        /*0062*/ 	.short	0x0020
        /*0064*/ 	.byte	0x00, 0xf5, 0x21, 0x00


	//----- nvinfo : EIATTR_KPARAM_INFO
	.align		4
.L_55:
        /*0068*/ 	.byte	0x04, 0x17
        /*006a*/ 	.short	(.L_57 - .L_56)
.L_56:
        /*006c*/ 	.word	0x00000000
        /*0070*/ 	.short	0x0003
        /*0072*/ 	.short	0x0018
        /*0074*/ 	.byte	0x00, 0xf5, 0x21, 0x00


	//----- nvinfo : EIATTR_KPARAM_INFO
	.align		4
.L_57:
        /*0078*/ 	.byte	0x04, 0x17
        /*007a*/ 	.short	(.L_59 - .L_58)
.L_58:
        /*007c*/ 	.word	0x00000000
        /*0080*/ 	.short	0x0002
        /*0082*/ 	.short	0x0010
        /*0084*/ 	.byte	0x00, 0xf5, 0x21, 0x00


	//----- nvinfo : EIATTR_KPARAM_INFO
	.align		4
.L_59:
        /*0088*/ 	.byte	0x04, 0x17
        /*008a*/ 	.short	(.L_61 - .L_60)
.L_60:
        /*008c*/ 	.word	0x00000000
        /*0090*/ 	.short	0x0001
        /*0092*/ 	.short	0x0008
        /*0094*/ 	.byte	0x00, 0xf5, 0x21, 0x00


	//----- nvinfo : EIATTR_KPARAM_INFO
	.align		4
.L_61:
        /*0098*/ 	.byte	0x04, 0x17
        /*009a*/ 	.short	(.L_63 - .L_62)
.L_62:
        /*009c*/ 	.word	0x00000000
        /*00a0*/ 	.short	0x0000
        /*00a2*/ 	.short	0x0000
        /*00a4*/ 	.byte	0x00, 0xf5, 0x21, 0x00


	//----- nvinfo : EIATTR_SPARSE_MMA_MASK
	.align		4
.L_63:
        /*00a8*/ 	.byte	0x03, 0x50
        /*00aa*/ 	.short	0x0000


	//----- nvinfo : EIATTR_MAXREG_COUNT
	.align		4
        /*00ac*/ 	.byte	0x03, 0x1b
        /*00ae*/ 	.short	0x00ff


	//----- nvinfo : EIATTR_MERCURY_ISA_VERSION
	.align		4
        /*00b0*/ 	.byte	0x03, 0x5f
        /*00b2*/ 	.short	0x0101


	//----- nvinfo : EIATTR_VRC_CTA_INIT_COUNT
	.align		4
        /*00b4*/ 	.byte	0x02, 0x4a
	.zero		1
	.zero		1


	//----- nvinfo : EIATTR_EXIT_INSTR_OFFSETS
	.align		4
        /*00b8*/ 	.byte	0x04, 0x1c
        /*00ba*/ 	.short	(.L_65 - .L_64)


	//   ....[0]....
.L_64:
        /*00bc*/ 	.word	0x00000060


	//   ....[1]....
        /*00c0*/ 	.word	0x000006c0


	//   ....[2]....
        /*00c4*/ 	.word	0x00000850


	//   ....[3]....
        /*00c8*/ 	.word	0x00000be0


	//   ....[4]....
        /*00cc*/ 	.word	0x000012b0


	//----- nvinfo : EIATTR_CBANK_PARAM_SIZE
	.align		4
.L_65:
        /*00d0*/ 	.byte	0x03, 0x19
        /*00d2*/ 	.short	0x0048


	//----- nvinfo : EIATTR_PARAM_CBANK
	.align		4
        /*00d4*/ 	.byte	0x04, 0x0a
        /*00d6*/ 	.short	(.L_67 - .L_66)
	.align		4
.L_66:
        /*00d8*/ 	.word	index@(.nv.constant0.supertrend_batch_f32)
        /*00dc*/ 	.short	0x0380
        /*00de*/ 	.short	0x0048


	//----- nvinfo : EIATTR_SW_WAR
	.align		4
.L_67:
        /*00e0*/ 	.byte	0x04, 0x36
        /*00e2*/ 	.short	(.L_69 - .L_68)
.L_68:
        /*00e4*/ 	.word	0x00000008
.L_69:


//--------------------- .nv.callgraph             --------------------------
	.section	.nv.callgraph,"",@"SHT_CUDA_CALLGRAPH"
	.align	4
	.sectionentsize	8
	.align		4
        /*0000*/ 	.word	0x00000000
	.align		4
        /*0004*/ 	.word	0xffffffff
	.align		4
        /*0008*/ 	.word	0x00000000
	.align		4
        /*000c*/ 	.word	0xfffffffe
	.align		4
        /*0010*/ 	.word	0x00000000
	.align		4
        /*0014*/ 	.word	0xfffffffd
	.align		4
        /*0018*/ 	.word	0x00000000
	.align		4
        /*001c*/ 	.word	0xfffffffc


//--------------------- .text.supertrend_many_series_one_param_f32 --------------------------
	.section	.text.supertrend_many_series_one_param_f32,"ax",@progbits
	.align	128
        .global         supertrend_many_series_one_param_f32
        .type           supertrend_many_series_one_param_f32,@function
        .size           supertrend_many_series_one_param_f32,(.L_x_28 - supertrend_many_series_one_param_f32)
        .other          supertrend_many_series_one_param_f32,@"STO_CUDA_ENTRY STV_DEFAULT"
supertrend_many_series_one_param_f32:
.text.supertrend_many_series_one_param_f32:
[----:B------:R-:W-:Y:S01]  /*0000*/  LDC R1, c[0x0][0x37c] ;  /* 0x0000df00ff017b82 */ /* 0x000fe20000000800 */
[----:B------:R-:W0:Y:S07]  /*0010*/  S2R R0, SR_TID.X ;  /* 0x0000000000007919 */ /* 0x000e2e0000002100 */
[----:B------:R-:W0:Y:S01]  /*0020*/  S2UR UR4, SR_CTAID.X ;  /* 0x00000000000479c3 */ /* 0x000e220000002500 */
[----:B------:R-:W1:Y:S07]  /*0030*/  LDCU UR5, c[0x0][0x3a4] ;  /* 0x00007480ff0577ac */ /* 0x000e6e0008000800 */
[----:B------:R-:W0:Y:S02]  /*0040*/  LDC R17, c[0x0][0x360] ;  /* 0x0000d800ff117b82 */ /* 0x000e240000000800 */
[----:B0-----:R-:W-:Y:S01]  /*0050*/  IMAD R17, R17, UR4, R0 ;  /* 0x0000000411117c24 */ /* 0x001fe2000f8e0200 */
[----:B-1----:R-:W-:-:S04]  /*0060*/  MOV R0, UR5 ;  /* 0x0000000500007c02 */ /* 0x002fc80008000f00 */
[----:B------:R-:W-:-:S13]  /*0070*/  ISETP.GE.AND P0, PT, R17, R0, PT ;  /* 0x000000001100720c */ /* 0x000fda0003f06270 */
[----:B------:R-:W-:Y:S05]  /*0080*/  @P0 EXIT ;  /* 0x000000000000094d */ /* 0x000fea0003800000 */
[----:B------:R-:W0:Y:S01]  /*0090*/  LDC.64 R6, c[0x0][0x398] ;  /* 0x0000e600ff067b82 */ /* 0x000e220000000a00 */
[----:B------:R-:W1:Y:S01]  /*00a0*/  LDCU.64 UR4, c[0x0][0x358] ;  /* 0x00006b00ff0477ac */ /* 0x000e620008000a00 */
[----:B------:R-:W2:Y:S01]  /*00b0*/  LDCU UR6, c[0x0][0x3a0] ;  /* 0x00007400ff0677ac */ /* 0x000ea20008000800 */
[----:B------:R-:W3:Y:S01]  /*00c0*/  LDCU UR7, c[0x0][0x3a8] ;  /* 0x00007500ff0777ac */ /* 0x000ee20008000800 */
[----:B0-----:R-:W-:-:S05]  /*00d0*/  IMAD.WIDE R6, R17, 0x4, R6 ;  /* 0x0000000411067825 */ /* 0x001fca00078e0206 */
[----:B-1----:R-:W2:Y:S01]  /*00e0*/  LDG.E.CONSTANT R3, desc[UR4][R6.64] ;  /* 0x0000000406037981 */ /* 0x002ea2000c1e9900 */
[----:B------:R-:W-:Y:S01]  /*00f0*/  BSSY.RECONVERGENT B0, `(.L_x_0) ;  /* 0x000006f000007945 */ /* 0x000fe20003800200 */
[----:B--2---:R-:W-:-:S05]  /*0100*/  IADD3 R4, PT, PT, R3, UR6, RZ ;  /* 0x0000000603047c10 */ /* 0x004fca000fffe0ff */
[----:B------:R-:W-:-:S05]  /*0110*/  VIADD R2, R4, 0xffffffff ;  /* 0xffffffff04027836 */ /* 0x000fca0000000000 */
[----:B---3--:R-:W-:-:S04]  /*0120*/  VIMNMX R5, PT, PT, R2, UR7, PT ;  /* 0x0000000702057c48 */ /* 0x008fc8000bfe0100 */
[----:B------:R-:W-:-:S13]  /*0130*/  ISETP.GE.AND P0, PT, R5, 0x1, PT ;  /* 0x000000010500780c */ /* 0x000fda0003f06270 */
[----:B------:R-:W-:Y:S05]  /*0140*/  @!P0 BRA `(.L_x_1) ;  /* 0x0000000400a48947 */ /* 0x000fea0003800000 */
[C---:B------:R-:W-:Y:S01]  /*0150*/  ISETP.GE.U32.AND P0, PT, R5.reuse, 0x8, PT ;  /* 0x000000080500780c */ /* 0x040fe20003f06070 */
[----:B------:R-:W-:Y:S01]  /*0160*/  BSSY.RECONVERGENT B1, `(.L_x_2) ;  /* 0x000002f000017945 */ /* 0x000fe20003800200 */
[----:B------:R-:W-:Y:S01]  /*0170*/  LOP3.LUT R6, R5, 0x7, RZ, 0xc0, !PT ;  /* 0x0000000705067812 */ /* 0x000fe200078ec0ff */
[----:B------:R-:W-:-:S03]  /*0180*/  HFMA2 R7, -RZ, RZ, 0, 0 ;  /* 0x00000000ff077431 */ /* 0x000fc600000001ff */
[----:B------:R-:W-:-:S07]  /*0190*/  ISETP.NE.AND P1, PT, R6, RZ, PT ;  /* 0x000000ff0600720c */ /* 0x000fce0003f25270 */
[----:B------:R-:W-:Y:S06]  /*01a0*/  @!P0 BRA `(.L_x_3) ;  /* 0x0000000000a88947 */ /* 0x000fec0003800000 */
[----:B------:R-:W0:Y:S01]  /*01b0*/  LDC.64 R8, c[0x0][0x3b0] ;  /* 0x0000ec00ff087b82 */ /* 0x000e220000000a00 */
[----:B------:R-:W-:Y:S01]  /*01c0*/  LOP3.LUT R7, R5, 0x7ffffff8, RZ, 0xc0, !PT ;  /* 0x7ffffff805077812 */ /* 0x000fe200078ec0ff */
[----:B------:R-:W-:-:S03]  /*01d0*/  IMAD.MOV.U32 R29, RZ, RZ, R17 ;  /* 0x000000ffff1d7224 */ /* 0x000fc600078e0011 */
[----:B------:R-:W-:-:S03]  /*01e0*/  IADD3 R16, PT, PT, -R7, RZ, RZ ;  /* 0x000000ff07107210 */ /* 0x000fc60007ffe1ff */
[----:B------:R-:W1:Y:S04]  /*01f0*/  LDC.64 R10, c[0x0][0x3b8] ;  /* 0x0000ee00ff0a7b82 */ /* 0x000e680000000a00 */
.L_x_4:
[----:B0-----:R-:W-:Y:S01]  /*0200*/  IMAD.WIDE R18, R29, 0x4, R8 ;  /* 0x000000041d127825 */ /* 0x001fe200078e0208 */
[----:B------:R-:W-:-:S03]  /*0210*/  IADD3 R16, PT, PT, R16, 0x8, RZ ;  /* 0x0000000810107810 */ /* 0x000fc60007ffe0ff */
[----:B-12---:R-:W-:Y:S01]  /*0220*/  IMAD.WIDE R12, R29, 0x4, R10 ;  /* 0x000000041d0c7825 */ /* 0x006fe200078e020a */
[----:B------:R-:W-:-:S03]  /*0230*/  ISETP.NE.AND P0, PT, R16, RZ, PT ;  /* 0x000000ff1000720c */ /* 0x000fc60003f05270 */
[----:B------:R-:W-:-:S04]  /*0240*/  IMAD.WIDE R24, R0, 0x4, R18 ;  /* 0x0000000400187825 */ /* 0x000fc800078e0212 */
[----:B------:R-:W-:Y:S02]  /*0250*/  IMAD.MOV.U32 R28, RZ, RZ, 0x7fc00000 ;  /* 0x7fc00000ff1c7424 */ /* 0x000fe400078e00ff */
[----:B------:R-:W-:-:S03]  /*0260*/  IMAD.WIDE R26, R0, 0x4, R12 ;  /* 0x00000004001a7825 */ /* 0x000fc600078e020c */
[----:B------:R0:W-:Y:S01]  /*0270*/  STG.E desc[UR4][R18.64], R28 ;  /* 0x0000001c12007986 */ /* 0x0001e2000c101904 */
[----:B------:R-:W-:-:S03]  /*0280*/  IMAD.WIDE R14, R0, 0x4, R24 ;  /* 0x00000004000e7825 */ /* 0x000fc600078e0218 */
[----:B------:R1:W-:Y:S01]  /*0290*/  STG.E desc[UR4][R12.64], R28 ;  /* 0x0000001c0c007986 */ /* 0x0003e2000c101904 */
[----:B------:R-:W-:-:S03]  /*02a0*/  IMAD R29, R0, 0x8, R29 ;  /* 0x00000008001d7824 */ /* 0x000fc600078e021d */
[----:B------:R-:W-:Y:S01]  /*02b0*/  STG.E desc[UR4][R24.64], R28 ;  /* 0x0000001c18007986 */ /* 0x000fe2000c101904 */
[----:B0-----:R-:W-:-:S03]  /*02c0*/  IMAD.WIDE R18, R0, 0x4, R26 ;  /* 0x0000000400127825 */ /* 0x001fc600078e021a */
[----:B------:R-:W-:Y:S01]  /*02d0*/  STG.E desc[UR4][R26.64], R28 ;  /* 0x0000001c1a007986 */ /* 0x000fe2000c101904 */
[----:B-1----:R-:W-:-:S03]  /*02e0*/  IMAD.WIDE R12, R0, 0x4, R14 ;  /* 0x00000004000c7825 */ /* 0x002fc600078e020e */
[----:B------:R0:W-:Y:S01]  /*02f0*/  STG.E desc[UR4][R14.64], R28 ;  /* 0x0000001c0e007986 */ /* 0x0001e2000c101904 */
[----:B------:R-:W-:-:S03]  /*0300*/  IMAD.WIDE R20, R0, 0x4, R18 ;  /* 0x0000000400147825 */ /* 0x000fc600078e0212 */
[----:B------:R1:W-:Y:S01]  /*0310*/  STG.E desc[UR4][R18.64], R28 ;  /* 0x0000001c12007986 */ /* 0x0003e2000c101904 */
[----:B------:R-:W-:-:S03]  /*0320*/  IMAD.WIDE R22, R0, 0x4, R12 ;  /* 0x0000000400167825 */ /* 0x000fc600078e020c */
[----:B------:R2:W-:Y:S01]  /*0330*/  STG.E desc[UR4][R12.64], R28 ;  /* 0x0000001c0c007986 */ /* 0x0005e2000c101904 */
[----:B0-----:R-:W-:-:S03]  /*0340*/  IMAD.WIDE R14, R0, 0x4, R20 ;  /* 0x00000004000e7825 */ /* 0x001fc600078e0214 */
[----:B------:R-:W-:Y:S01]  /*0350*/  STG.E desc[UR4][R20.64], R28 ;  /* 0x0000001c14007986 */ /* 0x000fe2000c101904 */
[----:B-1----:R-:W-:-:S03]  /*0360*/  IMAD.WIDE R18, R0, 0x4, R22 ;  /* 0x0000000400127825 */ /* 0x002fc600078e0216 */
[----:B------:R-:W-:Y:S01]  /*0370*/  STG.E desc[UR4][R22.64], R28 ;  /* 0x0000001c16007986 */ /* 0x000fe2000c101904 */
[----:B--2---:R-:W-:-:S03]  /*0380*/  IMAD.WIDE R12, R0, 0x4, R14 ;  /* 0x00000004000c7825 */ /* 0x004fc600078e020e */
[----:B------:R0:W-:Y:S01]  /*0390*/  STG.E desc[UR4][R14.64], R28 ;  /* 0x0000001c0e007986 */ /* 0x0001e2000c101904 */
[----:B------:R-:W-:-:S03]  /*03a0*/  IMAD.WIDE R24, R0, 0x4, R18 ;  /* 0x0000000400187825 */ /* 0x000fc600078e0212 */
[----:B------:R-:W-:Y:S01]  /*03b0*/  STG.E desc[UR4][R18.64], R28 ;  /* 0x0000001c12007986 */ /* 0x000fe2000c101904 */
[----:B------:R-:W-:-:S03]  /*03c0*/  IMAD.WIDE R26, R0, 0x4, R12 ;  /* 0x00000004001a7825 */ /* 0x000fc600078e020c */
[----:B------:R1:W-:Y:S01]  /*03d0*/  STG.E desc[UR4][R12.64], R28 ;  /* 0x0000001c0c007986 */ /* 0x0003e2000c101904 */
[----:B0-----:R-:W-:-:S03]  /*03e0*/  IMAD.WIDE R14, R0, 0x4, R24 ;  /* 0x00000004000e7825 */ /* 0x001fc600078e0218 */
[----:B------:R2:W-:Y:S04]  /*03f0*/  STG.E desc[UR4][R24.64], R28 ;  /* 0x0000001c18007986 */ /* 0x0005e8000c101904 */
[----:B------:R2:W-:Y:S01]  /*0400*/  STG.E desc[UR4][R26.64], R28 ;  /* 0x0000001c1a007986 */ /* 0x0005e2000c101904 */
[----:B-1----:R-:W-:-:S03]  /*0410*/  IMAD.WIDE R12, R0, 0x4, R26 ;  /* 0x00000004000c7825 */ /* 0x002fc600078e021a */
[----:B------:R2:W-:Y:S04]  /*0420*/  STG.E desc[UR4][R14.64], R28 ;  /* 0x0000001c0e007986 */ /* 0x0005e8000c101904 */
[----:B------:R2:W-:Y:S01]  /*0430*/  STG.E desc[UR4][R12.64], R28 ;  /* 0x0000001c0c007986 */ /* 0x0005e2000c101904 */
[----:B------:R-:W-:Y:S05]  /*0440*/  @P0 BRA `(.L_x_4) ;  /* 0xfffffffc006c0947 */ /* 0x000fea000383ffff */
.L_x_3:
[----:B------:R-:W-:Y:S05]  /*0450*/  BSYNC.RECONVERGENT B1 ;  /* 0x0000000000017941 */ /* 0x000fea0003800200 */
.L_x_2:
[----:B------:R-:W-:Y:S05]  /*0460*/  @!P1 BRA `(.L_x_1) ;  /* 0x0000000000dc9947 */ /* 0x000fea0003800000 */
[----:B------:R-:W-:Y:S01]  /*0470*/  ISETP.GE.U32.AND P0, PT, R6, 0x4, PT ;  /* 0x000000040600780c */ /* 0x000fe20003f06070 */
[----:B------:R-:W-:Y:S01]  /*0480*/  BSSY.RECONVERGENT B1, `(.L_x_5) ;  /* 0x0000019000017945 */ /* 0x000fe20003800200 */
[----:B------:R-:W-:-:S04]  /*0490*/  LOP3.LUT R16, R5, 0x3, RZ, 0xc0, !PT ;  /* 0x0000000305107812 */ /* 0x000fc800078ec0ff */
[----:B------:R-:W-:-:S07]  /*04a0*/  ISETP.NE.AND P1, PT, R16, RZ, PT ;  /* 0x000000ff1000720c */ /* 0x000fce0003f25270 */
[----:B------:R-:W-:Y:S06]  /*04b0*/  @!P0 BRA `(.L_x_6) ;  /* 0x0000000000548947 */ /* 0x000fec0003800000 */
[----:B--2---:R-:W0:Y:S01]  /*04c0*/  LDC.64 R14, c[0x0][0x3b0] ;  /* 0x0000ec00ff0e7b82 */ /* 0x004e220000000a00 */
[C---:B------:R-:W-:Y:S01]  /*04d0*/  IMAD R9, R7.reuse, R0, R17 ;  /* 0x0000000007097224 */ /* 0x040fe200078e0211 */
[----:B------:R-:W-:Y:S01]  /*04e0*/  MOV R27, 0x7fc00000 ;  /* 0x7fc00000001b7802 */ /* 0x000fe20000000f00 */
[----:B------:R-:W-:-:S05]  /*04f0*/  VIADD R7, R7, 0x4 ;  /* 0x0000000407077836 */ /* 0x000fca0000000000 */
[----:B------:R-:W1:Y:S01]  /*0500*/  LDC.64 R18, c[0x0][0x3b8] ;  /* 0x0000ee00ff127b82 */ /* 0x000e620000000a00 */
[----:B0-----:R-:W-:-:S05]  /*0510*/  IMAD.WIDE R14, R9, 0x4, R14 ;  /* 0x00000004090e7825 */ /* 0x001fca00078e020e */
[----:B------:R0:W-:Y:S01]  /*0520*/  STG.E desc[UR4][R14.64], R27 ;  /* 0x0000001b0e007986 */ /* 0x0001e2000c101904 */
[----:B------:R-:W-:-:S04]  /*0530*/  IMAD.WIDE R20, R0, 0x4, R14 ;  /* 0x0000000400147825 */ /* 0x000fc800078e020e */
[----:B-1----:R-:W-:-:S04]  /*0540*/  IMAD.WIDE R18, R9, 0x4, R18 ;  /* 0x0000000409127825 */ /* 0x002fc800078e0212 */
[C---:B------:R-:W-:Y:S01]  /*0550*/  IMAD.WIDE R10, R0.reuse, 0x4, R20 ;  /* 0x00000004000a7825 */ /* 0x040fe200078e0214 */
[----:B------:R0:W-:Y:S03]  /*0560*/  STG.E desc[UR4][R18.64], R27 ;  /* 0x0000001b12007986 */ /* 0x0001e6000c101904 */
[C---:B------:R-:W-:Y:S01]  /*0570*/  IMAD.WIDE R12, R0.reuse, 0x4, R18 ;  /* 0x00000004000c7825 */ /* 0x040fe200078e0212 */
[----:B------:R0:W-:Y:S03]  /*0580*/  STG.E desc[UR4][R20.64], R27 ;  /* 0x0000001b14007986 */ /* 0x0001e6000c101904 */
[C---:B------:R-:W-:Y:S01]  /*0590*/  IMAD.WIDE R22, R0.reuse, 0x4, R10 ;  /* 0x0000000400167825 */ /* 0x040fe200078e020a */
[----:B------:R0:W-:Y:S03]  /*05a0*/  STG.E desc[UR4][R12.64], R27 ;  /* 0x0000001b0c007986 */ /* 0x0001e6000c101904 */
[C---:B------:R-:W-:Y:S01]  /*05b0*/  IMAD.WIDE R8, R0.reuse, 0x4, R12 ;  /* 0x0000000400087825 */ /* 0x040fe200078e020c */
[----:B------:R0:W-:Y:S04]  /*05c0*/  STG.E desc[UR4][R10.64], R27 ;  /* 0x0000001b0a007986 */ /* 0x0001e8000c101904 */
[----:B------:R0:W-:Y:S01]  /*05d0*/  STG.E desc[UR4][R8.64], R27 ;  /* 0x0000001b08007986 */ /* 0x0001e2000c101904 */
[----:B------:R-:W-:-:S03]  /*05e0*/  IMAD.WIDE R24, R0, 0x4, R8 ;  /* 0x0000000400187825 */ /* 0x000fc600078e0208 */
[----:B------:R0:W-:Y:S04]  /*05f0*/  STG.E desc[UR4][R22.64], R27 ;  /* 0x0000001b16007986 */ /* 0x0001e8000c101904 */
[----:B------:R0:W-:Y:S02]  /*0600*/  STG.E desc[UR4][R24.64], R27 ;  /* 0x0000001b18007986 */ /* 0x0001e4000c101904 */
.L_x_6:
[----:B------:R-:W-:Y:S05]  /*0610*/  BSYNC.RECONVERGENT B1 ;  /* 0x0000000000017941 */ /* 0x000fea0003800200 */
.L_x_5:
[----:B------:R-:W-:Y:S05]  /*0620*/  @!P1 BRA `(.L_x_1) ;  /* 0x00000000006c9947 */ /* 0x000fea0003800000 */
[----:B0-----:R-:W0:Y:S01]  /*0630*/  LDC.64 R10, c[0x0][0x3b0] ;  /* 0x0000ec00ff0a7b82 */ /* 0x001e220000000a00 */
[----:B------:R-:W-:Y:S01]  /*0640*/  ISETP.NE.AND P0, PT, R16, 0x1, PT ;  /* 0x000000011000780c */ /* 0x000fe20003f05270 */
[----:B------:R-:W-:Y:S01]  /*0650*/  BSSY.RECONVERGENT B1, `(.L_x_7) ;  /* 0x0000012000017945 */ /* 0x000fe20003800200 */
[----:B------:R-:W-:-:S04]  /*0660*/  LOP3.LUT R5, R5, 0x1, RZ, 0xc0, !PT ;  /* 0x0000000105057812 */ /* 0x000fc800078ec0ff */
[----:B------:R-:W-:Y:S01]  /*0670*/  ISETP.NE.U32.AND P1, PT, R5, 0x1, PT ;  /* 0x000000010500780c */ /* 0x000fe20003f25070 */
[----:B------:R-:W1:Y:S06]  /*0680*/  LDC.64 R8, c[0x0][0x3b8] ;  /* 0x0000ee00ff087b82 */ /* 0x000e6c0000000a00 */
[----:B------:R-:W-:Y:S06]  /*0690*/  @!P0 BRA `(.L_x_8) ;  /* 0x0000000000348947 */ /* 0x000fec0003800000 */
[----:B--2---:R-:W2:Y:S01]  /*06a0*/  LDC.64 R12, c[0x0][0x3b0] ;  /* 0x0000ec00ff0c7b82 */ /* 0x004ea20000000a00 */
[C---:B------:R-:W-:Y:S02]  /*06b0*/  IMAD R5, R7.reuse, R0, R17 ;  /* 0x0000000007057224 */ /* 0x040fe400078e0211 */
[----:B------:R-:W-:-:S05]  /*06c0*/  VIADD R7, R7, 0x2 ;  /* 0x0000000207077836 */ /* 0x000fca0000000000 */
[----:B------:R-:W3:Y:S01]  /*06d0*/  LDC.64 R14, c[0x0][0x3b8] ;  /* 0x0000ee00ff0e7b82 */ /* 0x000ee20000000a00 */
[----:B--2---:R-:W-:-:S04]  /*06e0*/  IMAD.WIDE R12, R5, 0x4, R12 ;  /* 0x00000004050c7825 */ /* 0x004fc800078e020c */
[----:B------:R-:W-:-:S04]  /*06f0*/  IMAD.WIDE R18, R0, 0x4, R12 ;  /* 0x0000000400127825 */ /* 0x000fc800078e020c */
[----:B---3--:R-:W-:Y:S01]  /*0700*/  IMAD.WIDE R14, R5, 0x4, R14 ;  /* 0x00000004050e7825 */ /* 0x008fe200078e020e */
[----:B------:R-:W-:-:S03]  /*0710*/  MOV R5, 0x7fc00000 ;  /* 0x7fc0000000057802 */ /* 0x000fc60000000f00 */
[----:B------:R-:W-:Y:S02]  /*0720*/  IMAD.WIDE R20, R0, 0x4, R14 ;  /* 0x0000000400147825 */ /* 0x000fe400078e020e */
[----:B------:R3:W-:Y:S04]  /*0730*/  STG.E desc[UR4][R12.64], R5 ;  /* 0x000000050c007986 */ /* 0x0007e8000c101904 */
[----:B------:R3:W-:Y:S04]  /*0740*/  STG.E desc[UR4][R14.64], R5 ;  /* 0x000000050e007986 */ /* 0x0007e8000c101904 */
[----:B------:R3:W-:Y:S04]  /*0750*/  STG.E desc[UR4][R18.64], R5 ;  /* 0x0000000512007986 */ /* 0x0007e8000c101904 */
[----:B------:R3:W-:Y:S02]  /*0760*/  STG.E desc[UR4][R20.64], R5 ;  /* 0x0000000514007986 */ /* 0x0007e4000c101904 */
.L_x_8:
[----:B------:R-:W-:Y:S05]  /*0770*/  BSYNC.RECONVERGENT B1 ;  /* 0x0000000000017941 */ /* 0x000fea0003800200 */
.L_x_7:
[----:B------:R-:W-:Y:S01]  /*0780*/  @!P1 IMAD R7, R7, R0, R17 ;  /* 0x0000000007079224 */ /* 0x000fe200078e0211 */
[----:B---3--:R-:W-:-:S03]  /*0790*/  @!P1 MOV R5, 0x7fc00000 ;  /* 0x7fc0000000059802 */ /* 0x008fc60000000f00 */
[----:B0-----:R-:W-:-:S04]  /*07a0*/  @!P1 IMAD.WIDE R10, R7, 0x4, R10 ;  /* 0x00000004070a9825 */ /* 0x001fc800078e020a */
[----:B-1----:R-:W-:Y:S01]  /*07b0*/  @!P1 IMAD.WIDE R8, R7, 0x4, R8 ;  /* 0x0000000407089825 */ /* 0x002fe200078e0208 */
[----:B------:R1:W-:Y:S04]  /*07c0*/  @!P1 STG.E desc[UR4][R10.64], R5 ;  /* 0x000000050a009986 */ /* 0x0003e8000c101904 */
[----:B------:R1:W-:Y:S02]  /*07d0*/  @!P1 STG.E desc[UR4][R8.64], R5 ;  /* 0x0000000508009986 */ /* 0x0003e4000c101904 */
.L_x_1:
[----:B------:R-:W-:Y:S05]  /*07e0*/  BSYNC.RECONVERGENT B0 ;  /* 0x0000000000007941 */ /* 0x000fea0003800200 */
.L_x_0:
[----:B------:R-:W-:-:S13]  /*07f0*/  ISETP.GT.AND P0, PT, R4, UR7, PT ;  /* 0x0000000704007c0c */ /* 0x000fda000bf04270 */
[----:B------:R-:W-:Y:S05]  /*0800*/  @P0 EXIT ;  /* 0x000000000000094d */ /* 0x000fea0003800000 */
[----:B------:R-:W3:Y:S01]  /*0810*/  LDC.64 R6, c[0x0][0x380] ;  /* 0x0000e000ff067b82 */ /* 0x000ee20000000a00 */
[----:B-1----:R-:W-:Y:S01]  /*0820*/  IMAD R5, R2, R0, R17 ;  /* 0x0000000002057224 */ /* 0x002fe200078e0211 */
[----:B------:R-:W1:Y:S06]  /*0830*/  LDCU UR6, c[0x0][0x3ac] ;  /* 0x00007580ff0677ac */ /* 0x000e6c0008000800 */
[----:B0-----:R-:W0:Y:S08]  /*0840*/  LDC.64 R8, c[0x0][0x390] ;  /* 0x0000e400ff087b82 */ /* 0x001e300000000a00 */
[----:B------:R-:W4:Y:S01]  /*0850*/  LDC.64 R10, c[0x0][0x388] ;  /* 0x0000e200ff0a7b82 */ /* 0x000f220000000a00 */
[----:B---3--:R-:W-:-:S07]  /*0860*/  IMAD.WIDE R6, R5, 0x4, R6 ;  /* 0x0000000405067825 */ /* 0x008fce00078e0206 */
[----:B--2---:R-:W2:Y:S01]  /*0870*/  LDC.64 R12, c[0x0][0x3b0] ;  /* 0x0000ec00ff0c7b82 */ /* 0x004ea20000000a00 */
[----:B------:R-:W1:Y:S01]  /*0880*/  LDG.E.CONSTANT R6, desc[UR4][R6.64] ;  /* 0x0000000406067981 */ /* 0x000e62000c1e9900 */
[----:B0-----:R-:W-:-:S06]  /*0890*/  IMAD.WIDE R8, R5, 0x4, R8 ;  /* 0x0000000405087825 */ /* 0x001fcc00078e0208 */
[----:B------:R-:W0:Y:S01]  /*08a0*/  LDC.64 R14, c[0x0][0x3b8] ;  /* 0x0000ee00ff0e7b82 */ /* 0x000e220000000a00 */
[----:B------:R-:W1:Y:S01]  /*08b0*/  LDG.E.CONSTANT R9, desc[UR4][R8.64] ;  /* 0x0000000408097981 */ /* 0x000e62000c1e9900 */
[----:B----4-:R-:W-:-:S05]  /*08c0*/  IMAD.WIDE R10, R5, 0x4, R10 ;  /* 0x00000004050a7825 */ /* 0x010fca00078e020a */
[----:B------:R-:W3:Y:S01]  /*08d0*/  LDG.E.CONSTANT R22, desc[UR4][R10.64] ;  /* 0x000000040a167981 */ /* 0x000ee2000c1e9900 */
[----:B------:R-:W-:Y:S01]  /*08e0*/  ISETP.GE.AND P1, PT, R4, UR7, PT ;  /* 0x0000000704007c0c */ /* 0x000fe2000bf26270 */
[----:B--2---:R-:W-:-:S04]  /*08f0*/  IMAD.WIDE R12, R5, 0x4, R12 ;  /* 0x00000004050c7825 */ /* 0x004fc800078e020c */
[C-C-:B-1----:R-:W-:Y:S01]  /*0900*/  FFMA R2, R9.reuse, UR6, R6.reuse ;  /* 0x0000000609027c23 */ /* 0x142fe20008000006 */
[----:B------:R-:W-:Y:S01]  /*0910*/  FFMA R19, -R9, UR6, R6 ;  /* 0x0000000609137c23 */ /* 0x000fe20008000106 */
[----:B0-----:R-:W-:-:S03]  /*0920*/  IMAD.WIDE R6, R5, 0x4, R14 ;  /* 0x0000000405067825 */ /* 0x001fc600078e020e */
[----:B---3--:R-:W-:-:S04]  /*0930*/  FSETP.GTU.AND P0, PT, R22, R2, PT ;  /* 0x000000021600720b */ /* 0x008fc80003f0c000 */
[----:B------:R-:W-:-:S05]  /*0940*/  FSEL R21, R2, R19, !P0 ;  /* 0x0000001302157208 */ /* 0x000fca0004000000 */
[----:B------:R0:W-:Y:S04]  /*0950*/  STG.E desc[UR4][R12.64], R21 ;  /* 0x000000150c007986 */ /* 0x0001e8000c101904 */
[----:B------:R0:W-:Y:S01]  /*0960*/  STG.E desc[UR4][R6.64], RZ ;  /* 0x000000ff06007986 */ /* 0x0001e2000c101904 */
[----:B------:R-:W-:Y:S05]  /*0970*/  @P1 EXIT ;  /* 0x000000000000194d */ /* 0x000fea0003800000 */
[----:B------:R-:W-:Y:S01]  /*0980*/  IADD3 R5, PT, PT, -R4, UR7, RZ ;  /* 0x0000000704057c10 */ /* 0x000fe2000fffe1ff */
[----:B------:R-:W1:Y:S01]  /*0990*/  LDCU UR6, c[0x0][0x3ac] ;  /* 0x00007580ff0677ac */ /* 0x000e620008000800 */
[----:B------:R-:W-:Y:S01]  /*09a0*/  BSSY.RECONVERGENT B0, `(.L_x_9) ;  /* 0x0000032000007945 */ /* 0x000fe20003800200 */
[----:B------:R-:W-:Y:S02]  /*09b0*/  PLOP3.LUT P0, PT, P0, PT, PT, 0x8, 0x80 ;  /* 0x000000000080781c */ /* 0x000fe4000070e170 */
[----:B------:R-:W-:Y:S01]  /*09c0*/  LOP3.LUT P1, R16, R5, 0x3, RZ, 0xc0, !PT ;  /* 0x0000000305107812 */ /* 0x000fe2000782c0ff */
[----:B------:R-:W2:Y:S01]  /*09d0*/  LDCU UR8, c[0x0][0x3a4] ;  /* 0x00007480ff0877ac */ /* 0x000ea20008000800 */
[----:B------:R-:W-:Y:S01]  /*09e0*/  IMAD.MOV.U32 R5, RZ, RZ, R2 ;  /* 0x000000ffff057224 */ /* 0x000fe200078e0002 */
[----:B------:R-:W-:-:S10]  /*09f0*/  MOV R2, R19 ;  /* 0x0000001300027202 */ /* 0x000fd40000000f00 */
[----:B------:R-:W-:Y:S05]  /*0a00*/  @!P1 BRA `(.L_x_10) ;  /* 0x0000000000ac9947 */ /* 0x000fea0003800000 */
[----:B0-----:R-:W0:Y:S01]  /*0a10*/  LDC.64 R6, c[0x0][0x3b0] ;  /* 0x0000ec00ff067b82 */ /* 0x001e220000000a00 */
[----:B------:R-:W-:Y:S02]  /*0a20*/  IMAD R23, R4, R0, R17 ;  /* 0x0000000004177224 */ /* 0x000fe400078e0211 */
[----:B------:R-:W-:-:S05]  /*0a30*/  IMAD.MOV R16, RZ, RZ, -R16 ;  /* 0x000000ffff107224 */ /* 0x000fca00078e0a10 */
[----:B------:R-:W3:Y:S08]  /*0a40*/  LDC.64 R8, c[0x0][0x3b8] ;  /* 0x0000ee00ff087b82 */ /* 0x000ef00000000a00 */
[----:B------:R-:W4:Y:S08]  /*0a50*/  LDC.64 R10, c[0x0][0x390] ;  /* 0x0000e400ff0a7b82 */ /* 0x000f300000000a00 */
[----:B------:R-:W0:Y:S08]  /*0a60*/  LDC.64 R12, c[0x0][0x380] ;  /* 0x0000e000ff0c7b82 */ /* 0x000e300000000a00 */
[----:B------:R-:W0:Y:S02]  /*0a70*/  LDC.64 R14, c[0x0][0x388] ;  /* 0x0000e200ff0e7b82 */ /* 0x000e240000000a00 */
.L_x_14:
[----:B0-----:R-:W-:-:S04]  /*0a80*/  IMAD.WIDE R18, R23, 0x4, R12 ;  /* 0x0000000417127825 */ /* 0x001fc800078e020c */
[C---:B----4-:R-:W-:Y:S02]  /*0a90*/  IMAD.WIDE R20, R23.reuse, 0x4, R10 ;  /* 0x0000000417147825 */ /* 0x050fe400078e020a */
[----:B------:R-:W1:Y:S04]  /*0aa0*/  LDG.E.CONSTANT R18, desc[UR4][R18.64] ;  /* 0x0000000412127981 */ /* 0x000e68000c1e9900 */
[----:B------:R-:W1:Y:S01]  /*0ab0*/  LDG.E.CONSTANT R21, desc[UR4][R20.64] ;  /* 0x0000000414157981 */ /* 0x000e62000c1e9900 */
[----:B------:R-:W-:Y:S01]  /*0ac0*/  IMAD.WIDE R24, R23, 0x4, R14 ;  /* 0x0000000417187825 */ /* 0x000fe200078e020e */
[C---:B------:R-:W-:Y:S02]  /*0ad0*/  FSETP.GTU.AND P1, PT, R22.reuse, R5, PT ;  /* 0x000000051600720b */ /* 0x040fe40003f2c000 */
[----:B------:R-:W-:-:S02]  /*0ae0*/  FSETP.GE.AND P2, PT, R22, R2, PT ;  /* 0x000000021600720b */ /* 0x000fc40003f46000 */
[----:B------:R0:W5:Y:S01]  /*0af0*/  LDG.E.CONSTANT R22, desc[UR4][R24.64] ;  /* 0x0000000418167981 */ /* 0x000162000c1e9900 */
[----:B------:R-:W-:Y:S01]  /*0b00*/  BSSY.RECONVERGENT B1, `(.L_x_11) ;  /* 0x0000011000017945 */ /* 0x000fe20003800200 */
[C-C-:B-1----:R-:W-:Y:S01]  /*0b10*/  FFMA R27, -R21.reuse, UR6, R18.reuse ;  /* 0x00000006151b7c23 */ /* 0x142fe20008000112 */
[----:B------:R-:W-:-:S08]  /*0b20*/  FFMA R0, R21, UR6, R18 ;  /* 0x0000000615007c23 */ /* 0x000fd00008000012 */
[----:B------:R-:W-:Y:S02]  /*0b30*/  @P2 FMNMX R27, R27, R2, !PT ;  /* 0x000000021b1b2209 */ /* 0x000fe40007800000 */
[----:B------:R-:W-:-:S03]  /*0b40*/  @!P1 FMNMX R0, R0, R5, PT ;  /* 0x0000000500009209 */ /* 0x000fc60003800000 */
[----:B------:R-:W-:Y:S01]  /*0b50*/  IMAD.MOV.U32 R2, RZ, RZ, R27 ;  /* 0x000000ffff027224 */ /* 0x000fe200078e001b */
[----:B------:R-:W-:Y:S01]  /*0b60*/  MOV R5, R0 ;  /* 0x0000000000057202 */ /* 0x000fe20000000f00 */
[----:B0-----:R-:W-:Y:S06]  /*0b70*/  @P0 BRA `(.L_x_12) ;  /* 0x0000000000140947 */ /* 0x001fec0003800000 */
[CC--:B-----5:R-:W-:Y:S02]  /*0b80*/  FSETP.GE.AND P1, PT, R22.reuse, R2.reuse, PT ;  /* 0x000000021600720b */ /* 0x0e0fe40003f26000 */
[-C--:B------:R-:W-:Y:S02]  /*0b90*/  FSET.BF.LTU.AND R25, R22, R2.reuse, PT ;  /* 0x000000021619720a */ /* 0x080fe40003809000 */
[----:B------:R-:W-:Y:S02]  /*0ba0*/  PLOP3.LUT P0, PT, P1, PT, PT, 0x8, 0x80 ;  /* 0x000000000080781c */ /* 0x000fe40000f0e170 */
[----:B------:R-:W-:Y:S01]  /*0bb0*/  FSEL R27, R5, R2, !P1 ;  /* 0x00000002051b7208 */ /* 0x000fe20004800000 */
[----:B------:R-:W-:Y:S10]  /*0bc0*/  BRA `(.L_x_13) ;  /* 0x0000000000107947 */ /* 0x000ff40003800000 */
.L_x_12:
[CC--:B-----5:R-:W-:Y:S02]  /*0bd0*/  FSETP.GTU.AND P1, PT, R22.reuse, R5.reuse, PT ;  /* 0x000000051600720b */ /* 0x0e0fe40003f2c000 */
[----:B------:R-:W-:Y:S02]  /*0be0*/  FSET.BF.GTU.AND R25, R22, R5, PT ;  /* 0x000000051619720a */ /* 0x000fe4000380c000 */
[----:B------:R-:W-:Y:S02]  /*0bf0*/  PLOP3.LUT P0, PT, P1, PT, PT, 0x8, 0x80 ;  /* 0x000000000080781c */ /* 0x000fe40000f0e170 */
[----:B------:R-:W-:-:S11]  /*0c00*/  FSEL R27, R5, R2, !P1 ;  /* 0x00000002051b7208 */ /* 0x000fd60004800000 */
.L_x_13:
[----:B--2---:R-:W-:Y:S05]  /*0c10*/  BSYNC.RECONVERGENT B1 ;  /* 0x0000000000017941 */ /* 0x004fea0003800200 */
.L_x_11:
[C---:B------:R-:W-:Y:S01]  /*0c20*/  IMAD.WIDE R18, R23.reuse, 0x4, R6 ;  /* 0x0000000417127825 */ /* 0x040fe200078e0206 */
[----:B------:R-:W-:Y:S02]  /*0c30*/  IADD3 R16, PT, PT, R16, 0x1, RZ ;  /* 0x0000000110107810 */ /* 0x000fe40007ffe0ff */
[----:B------:R-:W-:Y:S01]  /*0c40*/  IADD3 R4, PT, PT, R4, 0x1, RZ ;  /* 0x0000000104047810 */ /* 0x000fe20007ffe0ff */
[C---:B---3--:R-:W-:Y:S01]  /*0c50*/  IMAD.WIDE R20, R23.reuse, 0x4, R8 ;  /* 0x0000000417147825 */ /* 0x048fe200078e0208 */
[----:B------:R0:W-:Y:S01]  /*0c60*/  STG.E desc[UR4][R18.64], R27 ;  /* 0x0000001b12007986 */ /* 0x0001e2000c101904 */
[----:B------:R-:W-:Y:S02]  /*0c70*/  ISETP.NE.AND P1, PT, R16, RZ, PT ;  /* 0x000000ff1000720c */ /* 0x000fe40003f25270 */
[----:B------:R-:W-:Y:S01]  /*0c80*/  IMAD.U32 R0, RZ, RZ, UR8 ;  /* 0x00000008ff007e24 */ /* 0x000fe2000f8e00ff */
[----:B------:R0:W-:Y:S03]  /*0c90*/  STG.E desc[UR4][R20.64], R25 ;  /* 0x0000001914007986 */ /* 0x0001e6000c101904 */
[----:B------:R-:W-:-:S07]  /*0ca0*/  IMAD.IADD R23, R23, 0x1, R0 ;  /* 0x0000000117177824 */ /* 0x000fce00078e0200 */
[----:B------:R-:W-:Y:S05]  /*0cb0*/  @P1 BRA `(.L_x_14) ;  /* 0xfffffffc00701947 */ /* 0x000fea000383ffff */
.L_x_10:
[----:B-12---:R-:W-:Y:S05]  /*0cc0*/  BSYNC.RECONVERGENT B0 ;  /* 0x0000000000007941 */ /* 0x006fea0003800200 */
.L_x_9:
[----:B0-----:R-:W0:Y:S01]  /*0cd0*/  LDC R6, c[0x0][0x3a0] ;  /* 0x0000e800ff067b82 */ /* 0x001e220000000800 */
[----:B------:R-:W0:Y:S02]  /*0ce0*/  LDCU UR7, c[0x0][0x3a8] ;  /* 0x00007500ff0777ac */ /* 0x000e240008000800 */
[----:B0-----:R-:W-:-:S04]  /*0cf0*/  IADD3 R3, PT, PT, R6, -UR7, R3 ;  /* 0x8000000706037c10 */ /* 0x001fc8000fffe003 */
[----:B------:R-:W-:-:S13]  /*0d00*/  ISETP.GT.U32.AND P1, PT, R3, -0x4, PT ;  /* 0xfffffffc0300780c */ /* 0x000fda0003f24070 */
[----:B------:R-:W-:Y:S05]  /*0d10*/  @P1 EXIT ;  /* 0x000000000000194d */ /* 0x000fea0003800000 */
[----:B------:R-:W0:Y:S01]  /*0d20*/  LDC R3, c[0x0][0x3a4] ;  /* 0x0000e900ff037b82 */ /* 0x000e220000000800 */
[----:B------:R-:W-:Y:S01]  /*0d30*/  IMAD R0, R4, R0, R17 ;  /* 0x0000000004007224 */ /* 0x000fe200078e0211 */
[----:B------:R-:W1:Y:S01]  /*0d40*/  LDCU UR6, c[0x0][0x3ac] ;  /* 0x00007580ff0677ac */ /* 0x000e620008000800 */
[----:B------:R-:W2:Y:S05]  /*0d50*/  LDCU UR7, c[0x0][0x3a8] ;  /* 0x00007500ff0777ac */ /* 0x000eaa0008000800 */
[----:B------:R-:W3:Y:S08]  /*0d60*/  LDC.64 R6, c[0x0][0x3b0] ;  /* 0x0000ec00ff067b82 */ /* 0x000ef00000000a00 */
[----:B------:R-:W4:Y:S08]  /*0d70*/  LDC.64 R8, c[0x0][0x3b8] ;  /* 0x0000ee00ff087b82 */ /* 0x000f300000000a00 */
[----:B------:R-:W0:Y:S08]  /*0d80*/  LDC.64 R10, c[0x0][0x390] ;  /* 0x0000e400ff0a7b82 */ /* 0x000e300000000a00 */
[----:B------:R-:W0:Y:S08]  /*0d90*/  LDC.64 R12, c[0x0][0x380] ;  /* 0x0000e000ff0c7b82 */ /* 0x000e300000000a00 */
[----:B-12---:R-:W0:Y:S02]  /*0da0*/  LDC.64 R14, c[0x0][0x388] ;  /* 0x0000e200ff0e7b82 */ /* 0x006e240000000a00 */
.L_x_15:
[----:B0-----:R-:W-:-:S04]  /*0db0*/  IMAD.WIDE R20, R0, 0x4, R12 ;  /* 0x0000000400147825 */ /* 0x001fc800078e020c */
[C---:B------:R-:W-:Y:S01]  /*0dc0*/  IMAD.WIDE R26, R0.reuse, 0x4, R10 ;  /* 0x00000004001a7825 */ /* 0x040fe200078e020a */
[----:B------:R0:W2:Y:S04]  /*0dd0*/  LDG.E.CONSTANT R18, desc[UR4][R20.64] ;  /* 0x0000000414127981 */ /* 0x0000a8000c1e9900 */
[----:B------:R-:W2:Y:S01]  /*0de0*/  LDG.E.CONSTANT R25, desc[UR4][R26.64] ;  /* 0x000000041a197981 */ /* 0x000ea2000c1e9900 */
[----:B------:R-:W-:Y:S01]  /*0df0*/  IMAD.WIDE R16, R0, 0x4, R14 ;  /* 0x0000000400107825 */ /* 0x000fe200078e020e */
[C---:B------:R-:W-:Y:S02]  /*0e00*/  FSETP.GE.AND P2, PT, R22.reuse, R2, PT ;  /* 0x000000021600720b */ /* 0x040fe40003f46000 */
[----:B------:R-:W-:Y:S01]  /*0e10*/  FSETP.GTU.AND P1, PT, R22, R5, PT ;  /* 0x000000051600720b */ /* 0x000fe20003f2c000 */
[C---:B------:R-:W-:Y:S01]  /*0e20*/  IMAD.WIDE R22, R3.reuse, 0x4, R26 ;  /* 0x0000000403167825 */ /* 0x040fe200078e021a */
[----:B------:R1:W5:Y:S03]  /*0e30*/  LDG.E.CONSTANT R24, desc[UR4][R16.64] ;  /* 0x0000000410187981 */ /* 0x000366000c1e9900 */
[C---:B0-----:R-:W-:Y:S01]  /*0e40*/  IMAD.WIDE R20, R3.reuse, 0x4, R20 ;  /* 0x0000000403147825 */ /* 0x041fe200078e0214 */
[----:B------:R-:W3:Y:S03]  /*0e50*/  LDG.E.CONSTANT R28, desc[UR4][R22.64] ;  /* 0x00000004161c7981 */ /* 0x000ee6000c1e9900 */
[----:B-1----:R-:W-:-:S05]  /*0e60*/  IMAD.WIDE R16, R3, 0x4, R16 ;  /* 0x0000000403107825 */ /* 0x002fca00078e0210 */
[----:B------:R-:W4:Y:S01]  /*0e70*/  LDG.E.CONSTANT R26, desc[UR4][R16.64] ;  /* 0x00000004101a7981 */ /* 0x000f22000c1e9900 */
[C-C-:B--2---:R-:W-:Y:S01]  /*0e80*/  FFMA R19, R25.reuse, UR6, R18.reuse ;  /* 0x0000000619137c23 */ /* 0x144fe20008000012 */
[----:B------:R-:W-:Y:S02]  /*0e90*/  FFMA R18, -R25, UR6, R18 ;  /* 0x0000000619127c23 */ /* 0x000fe40008000112 */
[----:B------:R0:W3:Y:S02]  /*0ea0*/  LDG.E.CONSTANT R25, desc[UR4][R20.64] ;  /* 0x0000000414197981 */ /* 0x0000e4000c1e9900 */
[----:B------:R-:W-:Y:S02]  /*0eb0*/  @!P1 FMNMX R19, R19, R5, PT ;  /* 0x0000000513139209 */ /* 0x000fe40003800000 */
[----:B------:R-:W-:Y:S02]  /*0ec0*/  @P2 FMNMX R18, R18, R2, !PT ;  /* 0x0000000212122209 */ /* 0x000fe40007800000 */
[----:B-----5:R-:W-:-:S02]  /*0ed0*/  FSETP.GTU.AND P1, PT, R24, R19, PT ;  /* 0x000000131800720b */ /* 0x020fc40003f2c000 */
[CC--:B------:R-:W-:Y:S02]  /*0ee0*/  FSETP.GE.AND P2, PT, R24.reuse, R18.reuse, PT ;  /* 0x000000121800720b */ /* 0x0c0fe40003f46000 */
[C---:B------:R-:W-:Y:S02]  /*0ef0*/  @P0 FSET.BF.GTU.AND R29, R24.reuse, R19, PT ;  /* 0x00000013181d020a */ /* 0x040fe4000380c000 */
[----:B------:R-:W-:Y:S01]  /*0f00*/  @!P0 FSET.BF.LTU.AND R29, R24, R18, PT ;  /* 0x00000012181d820a */ /* 0x000fe20003809000 */
[----:B0-----:R-:W-:-:S04]  /*0f10*/  IMAD.WIDE R20, R3, 0x4, R20 ;  /* 0x0000000403147825 */ /* 0x001fc800078e0214 */
[----:B------:R-:W-:-:S04]  /*0f20*/  IMAD.WIDE R22, R3, 0x4, R22 ;  /* 0x0000000403167825 */ /* 0x000fc800078e0216 */
[C-C-:B---3--:R-:W-:Y:S01]  /*0f30*/  FFMA R2, R28.reuse, UR6, R25.reuse ;  /* 0x000000061c027c23 */ /* 0x148fe20008000019 */
[----:B------:R-:W-:Y:S01]  /*0f40*/  FFMA R5, -R28, UR6, R25 ;  /* 0x000000061c057c23 */ /* 0x000fe20008000119 */
[----:B------:R-:W-:-:S03]  /*0f50*/  @P0 FSEL R25, R19, R18, !P1 ;  /* 0x0000001213190208 */ /* 0x000fc60004800000 */
[C---:B------:R-:W-:Y:S02]  /*0f60*/  @!P1 FMNMX R2, R19.reuse, R2, PT ;  /* 0x0000000213029209 */ /* 0x040fe40003800000 */
[----:B------:R-:W-:Y:S02]  /*0f70*/  @P0 PLOP3.LUT P1, PT, P1, PT, PT, 0x8, 0x80 ;  /* 0x000000000080081c */ /* 0x000fe40000f2e170 */
[----:B------:R-:W-:Y:S02]  /*0f80*/  @!P0 PLOP3.LUT P1, PT, P2, PT, PT, 0x8, 0x80 ;  /* 0x000000000080881c */ /* 0x000fe4000172e170 */
[----:B------:R-:W-:Y:S02]  /*0f90*/  @!P0 FSEL R25, R19, R18, !P2 ;  /* 0x0000001213198208 */ /* 0x000fe40005000000 */
[----:B------:R-:W-:Y:S01]  /*0fa0*/  @P2 FMNMX R5, R18, R5, !PT ;  /* 0x0000000512052209 */ /* 0x000fe20007800000 */
[----:B------:R-:W-:-:S05]  /*0fb0*/  IMAD.WIDE R18, R0, 0x4, R6 ;  /* 0x0000000400127825 */ /* 0x000fca00078e0206 */
[----:B------:R0:W-:Y:S01]  /*0fc0*/  STG.E desc[UR4][R18.64], R25 ;  /* 0x0000001912007986 */ /* 0x0001e2000c101904 */
[CC--:B----4-:R-:W-:Y:S02]  /*0fd0*/  FSETP.GE.AND P0, PT, R26.reuse, R5.reuse, PT ;  /* 0x000000051a00720b */ /* 0x0d0fe40003f06000 */
[C---:B------:R-:W-:Y:S02]  /*0fe0*/  @!P1 FSET.BF.LTU.AND R27, R26.reuse, R5, PT ;  /* 0x000000051a1b920a */ /* 0x040fe40003809000 */
[CC--:B------:R-:W-:Y:S02]  /*0ff0*/  FSETP.GTU.AND P2, PT, R26.reuse, R2.reuse, PT ;  /* 0x000000021a00720b */ /* 0x0c0fe40003f4c000 */
[----:B------:R-:W-:Y:S02]  /*1000*/  @P1 FSET.BF.GTU.AND R27, R26, R2, PT ;  /* 0x000000021a1b120a */ /* 0x000fe4000380c000 */
[----:B------:R1:W2:Y:S01]  /*1010*/  LDG.E.CONSTANT R26, desc[UR4][R20.64] ;  /* 0x00000004141a7981 */ /* 0x0002a2000c1e9900 */
[----:B0-----:R-:W-:-:S05]  /*1020*/  IMAD.WIDE R24, R0, 0x4, R8 ;  /* 0x0000000400187825 */ /* 0x001fca00078e0208 */
[----:B------:R0:W-:Y:S04]  /*1030*/  STG.E desc[UR4][R24.64], R29 ;  /* 0x0000001d18007986 */ /* 0x0001e8000c101904 */
[----:B0-----:R-:W2:Y:S01]  /*1040*/  LDG.E.CONSTANT R29, desc[UR4][R22.64] ;  /* 0x00000004161d7981 */ /* 0x001ea2000c1e9900 */
[CC--:B------:R-:W-:Y:S01]  /*1050*/  @!P1 FSEL R28, R2.reuse, R5.reuse, !P0 ;  /* 0x00000005021c9208 */ /* 0x0c0fe20004000000 */
[----:B------:R-:W-:Y:S01]  /*1060*/  IMAD.WIDE R18, R3, 0x4, R18 ;  /* 0x0000000403127825 */ /* 0x000fe200078e0212 */
[----:B------:R-:W-:-:S03]  /*1070*/  @P1 FSEL R28, R2, R5, !P2 ;  /* 0x00000005021c1208 */ /* 0x000fc60005000000 */
[C---:B------:R-:W-:Y:S02]  /*1080*/  IMAD.WIDE R24, R3.reuse, 0x4, R24 ;  /* 0x0000000403187825 */ /* 0x040fe400078e0218 */
[----:B------:R-:W-:Y:S04]  /*1090*/  STG.E desc[UR4][R18.64], R28 ;  /* 0x0000001c12007986 */ /* 0x000fe8000c101904 */
[----:B------:R2:W-:Y:S01]  /*10a0*/  STG.E desc[UR4][R24.64], R27 ;  /* 0x0000001b18007986 */ /* 0x0005e2000c101904 */
[----:B-1----:R-:W-:-:S04]  /*10b0*/  IMAD.WIDE R20, R3, 0x4, R20 ;  /* 0x0000000403147825 */ /* 0x002fc800078e0214 */
[----:B------:R-:W-:-:S04]  /*10c0*/  IMAD.WIDE R16, R3, 0x4, R16 ;  /* 0x0000000403107825 */ /* 0x000fc800078e0210 */
[C-C-:B--2---:R-:W-:Y:S01]  /*10d0*/  FFMA R27, R29.reuse, UR6, R26.reuse ;  /* 0x000000061d1b7c23 */ /* 0x144fe2000800001a */
[----:B------:R-:W-:-:S05]  /*10e0*/  FFMA R26, -R29, UR6, R26 ;  /* 0x000000061d1a7c23 */ /* 0x000fca000800011a */
[----:B------:R-:W-:Y:S02]  /*10f0*/  @P0 FMNMX R26, R5, R26, !PT ;  /* 0x0000001a051a0209 */ /* 0x000fe40007800000 */
[----:B------:R-:W2:Y:S01]  /*1100*/  LDG.E.CONSTANT R5, desc[UR4][R20.64] ;  /* 0x0000000414057981 */ /* 0x000ea2000c1e9900 */
[----:B------:R-:W-:-:S06]  /*1110*/  IMAD.WIDE R28, R3, 0x4, R22 ;  /* 0x00000004031c7825 */ /* 0x000fcc00078e0216 */
[----:B------:R-:W2:Y:S04]  /*1120*/  LDG.E.CONSTANT R28, desc[UR4][R28.64] ;  /* 0x000000041c1c7981 */ /* 0x000ea8000c1e9900 */
[----:B------:R-:W3:Y:S01]  /*1130*/  LDG.E.CONSTANT R20, desc[UR4][R16.64] ;  /* 0x0000000410147981 */ /* 0x000ee2000c1e9900 */
[----:B------:R-:W-:-:S06]  /*1140*/  IMAD.WIDE R22, R3, 0x4, R16 ;  /* 0x0000000403167825 */ /* 0x000fcc00078e0210 */
[----:B------:R-:W4:Y:S01]  /*1150*/  LDG.E.CONSTANT R22, desc[UR4][R22.64] ;  /* 0x0000000416167981 */ /* 0x000f22000c1e9900 */
[----:B------:R-:W-:Y:S02]  /*1160*/  @!P1 PLOP3.LUT P0, PT, P0, PT, PT, 0x8, 0x80 ;  /* 0x000000000080981c */ /* 0x000fe4000070e170 */
[----:B------:R-:W-:Y:S02]  /*1170*/  @P1 PLOP3.LUT P0, PT, P2, PT, PT, 0x8, 0x80 ;  /* 0x000000000080181c */ /* 0x000fe4000170e170 */
[----:B------:R-:W-:Y:S01]  /*1180*/  @!P2 FMNMX R27, R2, R27, PT ;  /* 0x0000001b021ba209 */ /* 0x000fe20003800000 */
[----:B------:R-:W-:-:S04]  /*1190*/  IMAD.WIDE R18, R3, 0x4, R18 ;  /* 0x0000000403127825 */ /* 0x000fc800078e0212 */
[----:B------:R-:W-:Y:S01]  /*11a0*/  IMAD.WIDE R24, R3, 0x4, R24 ;  /* 0x0000000403187825 */ /* 0x000fe200078e0218 */
[----:B------:R-:W-:-:S03]  /*11b0*/  IADD3 R4, PT, PT, R4, 0x4, RZ ;  /* 0x0000000404047810 */ /* 0x000fc60007ffe0ff */
[----:B------:R-:W-:Y:S01]  /*11c0*/  IMAD R0, R3, 0x4, R0 ;  /* 0x0000000403007824 */ /* 0x000fe200078e0200 */
[CC--:B---3--:R-:W-:Y:S02]  /*11d0*/  FSETP.GE.AND P2, PT, R20.reuse, R26.reuse, PT ;  /* 0x0000001a1400720b */ /* 0x0c8fe40003f46000 */
[----:B------:R-:W-:Y:S02]  /*11e0*/  FSETP.GTU.AND P3, PT, R20, R27, PT ;  /* 0x0000001b1400720b */ /* 0x000fe40003f6c000 */
[----:B------:R-:W-:Y:S02]  /*11f0*/  @!P0 PLOP3.LUT P1, PT, P2, PT, PT, 0x8, 0x80 ;  /* 0x000000000080881c */ /* 0x000fe4000172e170 */
[----:B------:R-:W-:Y:S01]  /*1200*/  @P0 PLOP3.LUT P1, PT, P3, PT, PT, 0x8, 0x80 ;  /* 0x000000000080081c */ /* 0x000fe20001f2e170 */
[C-C-:B--2---:R-:W-:Y:S01]  /*1210*/  FFMA R2, -R28.reuse, UR6, R5.reuse ;  /* 0x000000061c027c23 */ /* 0x144fe20008000105 */
[----:B------:R-:W-:Y:S01]  /*1220*/  FFMA R5, R28, UR6, R5 ;  /* 0x000000061c057c23 */ /* 0x000fe20008000005 */
[----:B------:R-:W-:-:S02]  /*1230*/  @!P0 FSET.BF.LTU.AND R16, R20, R26, PT ;  /* 0x0000001a1410820a */ /* 0x000fc40003809000 */
[C---:B------:R-:W-:Y:S02]  /*1240*/  @!P0 FSEL R17, R27.reuse, R26, !P2 ;  /* 0x0000001a1b118208 */ /* 0x040fe40005000000 */
[----:B------:R-:W-:Y:S02]  /*1250*/  @P2 FMNMX R2, R26, R2, !PT ;  /* 0x000000021a022209 */ /* 0x000fe40007800000 */
[C---:B------:R-:W-:Y:S02]  /*1260*/  @!P3 FMNMX R5, R27.reuse, R5, PT ;  /* 0x000000051b05b209 */ /* 0x040fe40003800000 */
[----:B------:R-:W-:Y:S02]  /*1270*/  @P0 FSET.BF.GTU.AND R16, R20, R27, PT ;  /* 0x0000001b1410020a */ /* 0x000fe4000380c000 */
[----:B------:R-:W-:Y:S02]  /*1280*/  @P0 FSEL R17, R27, R26, !P3 ;  /* 0x0000001a1b110208 */ /* 0x000fe40005800000 */
[----:B----4-:R-:W-:-:S02]  /*1290*/  @!P1 FSETP.GE.AND P0, PT, R22, R2, PT ;  /* 0x000000021600920b */ /* 0x010fc40003f06000 */
[CC--:B------:R-:W-:Y:S01]  /*12a0*/  @P1 FSETP.GTU.AND P2, PT, R22.reuse, R5.reuse, PT ;  /* 0x000000051600120b */ /* 0x0c0fe20003f4c000 */
[----:B------:R-:W-:Y:S01]  /*12b0*/  IMAD.WIDE R26, R3, 0x4, R18 ;  /* 0x00000004031a7825 */ /* 0x000fe200078e0212 */
[-C--:B------:R-:W-:Y:S02]  /*12c0*/  @!P1 FSEL R29, R5, R2.reuse, !P0 ;  /* 0x00000002051d9208 */ /* 0x080fe40004000000 */
[CC--:B------:R-:W-:Y:S01]  /*12d0*/  @!P1 FSET.BF.LTU.AND R23, R22.reuse, R2.reuse, PT ;  /* 0x000000021617920a */ /* 0x0c0fe20003809000 */
[----:B------:R-:W-:Y:S01]  /*12e0*/  IMAD.WIDE R20, R3, 0x4, R24 ;  /* 0x0000000403147825 */ /* 0x000fe200078e0218 */
[----:B------:R-:W-:Y:S02]  /*12f0*/  @P1 FSEL R29, R5, R2, !P2 ;  /* 0x00000002051d1208 */ /* 0x000fe40005000000 */
[----:B------:R-:W-:Y:S01]  /*1300*/  @P1 FSET.BF.GTU.AND R23, R22, R5, PT ;  /* 0x000000051617120a */ /* 0x000fe2000380c000 */
[----:B------:R1:W-:Y:S04]  /*1310*/  STG.E desc[UR4][R18.64], R17 ;  /* 0x0000001112007986 */ /* 0x0003e8000c101904 */
[----:B------:R1:W-:Y:S04]  /*1320*/  STG.E desc[UR4][R24.64], R16 ;  /* 0x0000001018007986 */ /* 0x0003e8000c101904 */
[----:B------:R1:W-:Y:S04]  /*1330*/  STG.E desc[UR4][R26.64], R29 ;  /* 0x0000001d1a007986 */ /* 0x0003e8000c101904 */
[----:B------:R1:W-:Y:S01]  /*1340*/  STG.E desc[UR4][R20.64], R23 ;  /* 0x0000001714007986 */ /* 0x0003e2000c101904 */
[----:B------:R-:W-:-:S02]  /*1350*/  ISETP.GE.AND P3, PT, R4, UR7, PT ;  /* 0x0000000704007c0c */ /* 0x000fc4000bf66270 */
[----:B------:R-:W-:Y:S02]  /*1360*/  @!P1 PLOP3.LUT P0, PT, P0, PT, PT, 0x8, 0x80 ;  /* 0x000000000080981c */ /* 0x000fe4000070e170 */
[----:B------:R-:W-:-:S09]  /*1370*/  @P1 PLOP3.LUT P0, PT, P2, PT, PT, 0x8, 0x80 ;  /* 0x000000000080181c */ /* 0x000fd2000170e170 */
[----:B-1----:R-:W-:Y:S05]  /*1380*/  @!P3 BRA `(.L_x_15) ;  /* 0xfffffff80088b947 */ /* 0x002fea000383ffff */
[----:B------:R-:W-:Y:S05]  /*1390*/  EXIT ;  /* 0x000000000000794d */ /* 0x000fea0003800000 */
.L_x_16:
[----:B------:R-:W-:-:S00]  /*13a0*/  BRA `(.L_x_16) ;  /* 0xfffffffc00fc7947 */ /* 0x000fc0000383ffff */
[----:B------:R-:W-:-:S00]  /*13b0*/  NOP ;  /* 0x0000000000007918 */ /* 0x000fc00000000000 */
        /* <DEDUP_REMOVED lines=12> */
.L_x_28:


//--------------------- .text.supertrend_batch_f32 --------------------------
	.section	.text.supertrend_batch_f32,"ax",@progbits
	.align	128
        .global         supertrend_batch_f32
        .type           supertrend_batch_f32,@function
        .size           supertrend_batch_f32,(.L_x_29 - supertrend_batch_f32)
        .other          supertrend_batch_f32,@"STO_CUDA_ENTRY STV_DEFAULT"
supertrend_batch_f32:
.text.supertrend_batch_f32:
[----:B------:R-:W-:Y:S01]  /*0000*/  LDC R1, c[0x0][0x37c] ;  /* 0x0000df00ff017b82 */ /* 0x000fe20000000800 */
[----:B------:R-:W0:Y:S01]  /*0010*/  S2R R9, SR_CTAID.X ;  /* 0x0000000000097919 */ /* 0x000e220000002500 */
[----:B------:R-:W0:Y:S01]  /*0020*/  LDCU UR4, c[0x0][0x3b4] ;  /* 0x00007680ff0477ac */ /* 0x000e220008000800 */
[----:B------:R-:W1:Y:S01]  /*0030*/  S2R R0, SR_TID.X ;  /* 0x0000000000007919 */ /* 0x000e620000002100 */
[----:B0-----:R-:W-:-:S04]  /*0040*/  ISETP.GE.AND P0, PT, R9, UR4, PT ;  /* 0x0000000409007c0c */ /* 0x001fc8000bf06270 */
[----:B-1----:R-:W-:-:S13]  /*0050*/  ISETP.NE.OR P0, PT, R0, RZ, P0 ;  /* 0x000000ff0000720c */ /* 0x002fda0000705670 */
[----:B------:R-:W-:Y:S05]  /*0060*/  @P0 EXIT ;  /* 0x000000000000094d */ /* 0x000fea0003800000 */
[----:B------:R-:W0:Y:S01]  /*0070*/  LDC.64 R6, c[0x0][0x3a8] ;  /* 0x0000ea00ff067b82 */ /* 0x000e220000000a00 */
[----:B------:R-:W1:Y:S01]  /*0080*/  LDCU.64 UR10, c[0x0][0x358] ;  /* 0x00006b00ff0a77ac */ /* 0x000e620008000a00 */
[----:B------:R-:W2:Y:S06]  /*0090*/  LDCU UR8, c[0x0][0x3b0] ;  /* 0x00007600ff0877ac */ /* 0x000eac0008000800 */
[----:B------:R-:W3:Y:S08]  /*00a0*/  LDC.64 R10, c[0x0][0x398] ;  /* 0x0000e600ff0a7b82 */ /* 0x000ef00000000a00 */
[----:B------:R-:W4:Y:S01]  /*00b0*/  LDC.64 R2, c[0x0][0x3a0] ;  /* 0x0000e800ff027b82 */ /* 0x000f220000000a00 */
[----:B0-----:R-:W-:-:S06]  /*00c0*/  IMAD.WIDE.U32 R6, R9, 0x4, R6 ;  /* 0x0000000409067825 */ /* 0x001fcc00078e0006 */
[----:B-1----:R-:W2:Y:S01]  /*00d0*/  LDG.E.CONSTANT R6, desc[UR10][R6.64] ;  /* 0x0000000a06067981 */ /* 0x002ea2000c1e9900 */
[----:B---3--:R-:W-:-:S05]  /*00e0*/  IMAD.WIDE.U32 R10, R9, 0x4, R10 ;  /* 0x00000004090a7825 */ /* 0x008fca00078e000a */
[----:B------:R0:W5:Y:S01]  /*00f0*/  LDG.E.CONSTANT R5, desc[UR10][R10.64] ;  /* 0x0000000a0a057981 */ /* 0x000162000c1e9900 */
[----:B----4-:R-:W-:-:S04]  /*0100*/  IMAD.WIDE.U32 R2, R9, 0x4, R2 ;  /* 0x0000000409027825 */ /* 0x010fc800078e0002 */
[----:B--2---:R-:W-:Y:S01]  /*0110*/  IMAD R9, R9, UR8, RZ ;  /* 0x0000000809097c24 */ /* 0x004fe2000f8e02ff */
[----:B------:R-:W-:-:S04]  /*0120*/  VIMNMX R4, PT, PT, R6, UR8, PT ;  /* 0x0000000806047c48 */ /* 0x000fc8000bfe0100 */
[----:B------:R-:W-:-:S13]  /*0130*/  ISETP.GE.AND P0, PT, R4, 0x1, PT ;  /* 0x000000010400780c */ /* 0x000fda0003f06270 */
[----:B0-----:R-:W-:Y:S05]  /*0140*/  @!P0 BRA `(.L_x_17) ;  /* 0x0000000400588947 */ /* 0x001fea0003800000 */
[C---:B------:R-:W-:Y:S01]  /*0150*/  ISETP.GE.U32.AND P0, PT, R4.reuse, 0x8, PT ;  /* 0x000000080400780c */ /* 0x040fe20003f06070 */
[----:B------:R-:W-:Y:S01]  /*0160*/  IMAD.MOV.U32 R0, RZ, RZ, RZ ;  /* 0x000000ffff007224 */ /* 0x000fe200078e00ff */
[----:B------:R-:W-:-:S04]  /*0170*/  LOP3.LUT R8, R4, 0x7, RZ, 0xc0, !PT ;  /* 0x0000000704087812 */ /* 0x000fc800078ec0ff */
[----:B------:R-:W-:-:S07]  /*0180*/  ISETP.NE.AND P1, PT, R8, RZ, PT ;  /* 0x000000ff0800720c */ /* 0x000fce0003f25270 */
[----:B------:R-:W-:Y:S06]  /*0190*/  @!P0 BRA `(.L_x_18) ;  /* 0x0000000000908947 */ /* 0x000fec0003800000 */
[----:B------:R-:W0:Y:S01]  /*01a0*/  LDCU.64 UR6, c[0x0][0x3b8] ;  /* 0x00007700ff0677ac */ /* 0x000e220008000a00 */
[----:B------:R-:W-:Y:S01]  /*01b0*/  LOP3.LUT R0, R4, 0x7ffffff8, RZ, 0xc0, !PT ;  /* 0x7ffffff804007812 */ /* 0x000fe200078ec0ff */
[----:B------:R-:W-:Y:S01]  /*01c0*/  IMAD.MOV.U32 R15, RZ, RZ, R9 ;  /* 0x000000ffff0f7224 */ /* 0x000fe200078e0009 */
[----:B------:R-:W1:Y:S03]  /*01d0*/  LDCU.64 UR4, c[0x0][0x3c0] ;  /* 0x00007800ff0477ac */ /* 0x000e660008000a00 */
[----:B------:R-:W-:Y:S01]  /*01e0*/  IMAD.MOV R7, RZ, RZ, -R0 ;  /* 0x000000ffff077224 */ /* 0x000fe200078e0a00 */
[----:B0-----:R-:W-:Y:S02]  /*01f0*/  UIADD3 UR6, UP0, UPT, UR6, 0x10, URZ ;  /* 0x0000001006067890 */ /* 0x001fe4000ff1e0ff */
[----:B-1----:R-:W-:Y:S02]  /*0200*/  UIADD3 UR4, UP1, UPT, UR4, 0x10, URZ ;  /* 0x0000001004047890 */ /* 0x002fe4000ff3e0ff */
[----:B------:R-:W-:-:S02]  /*0210*/  UIADD3.X UR7, UPT, UPT, URZ, UR7, URZ, UP0, !UPT ;  /* 0x00000007ff077290 */ /* 0x000fc400087fe4ff */
[----:B------:R-:W-:-:S12]  /*0220*/  UIADD3.X UR5, UPT, UPT, URZ, UR5, URZ, UP1, !UPT ;  /* 0x00000005ff057290 */ /* 0x000fd80008ffe4ff */
.L_x_19:
[----:B0-----:R-:W-:Y:S01]  /*0230*/  IMAD.U32 R10, RZ, RZ, UR6 ;  /* 0x00000006ff0a7e24 */ /* 0x001fe2000f8e00ff */
[----:B------:R-:W-:Y:S01]  /*0240*/  MOV R17, 0x7fc00000 ;  /* 0x7fc0000000117802 */ /* 0x000fe20000000f00 */
[----:B------:R-:W-:Y:S02]  /*0250*/  IMAD.U32 R11, RZ, RZ, UR7 ;  /* 0x00000007ff0b7e24 */ /* 0x000fe4000f8e00ff */
[----:B------:R-:W-:Y:S02]  /*0260*/  IMAD.U32 R12, RZ, RZ, UR4 ;  /* 0x00000004ff0c7e24 */ /* 0x000fe4000f8e00ff */
[----:B------:R-:W-:Y:S02]  /*0270*/  IMAD.U32 R13, RZ, RZ, UR5 ;  /* 0x00000005ff0d7e24 */ /* 0x000fe4000f8e00ff */
[----:B------:R-:W-:-:S04]  /*0280*/  IMAD.WIDE R10, R15, 0x4, R10 ;  /* 0x000000040f0a7825 */ /* 0x000fc800078e020a */
[----:B------:R-:W-:Y:S01]  /*0290*/  IMAD.WIDE R12, R15, 0x4, R12 ;  /* 0x000000040f0c7825 */ /* 0x000fe200078e020c */
[----:B------:R0:W-:Y:S03]  /*02a0*/  STG.E desc[UR10][R10.64+-0x10], R17 ;  /* 0xfffff0110a007986 */ /* 0x0001e6000c10190a */
[----:B------:R-:W-:Y:S01]  /*02b0*/  VIADD R7, R7, 0x8 ;  /* 0x0000000807077836 */ /* 0x000fe20000000000 */
[----:B------:R0:W-:Y:S01]  /*02c0*/  STG.E desc[UR10][R12.64+-0x10], R17 ;  /* 0xfffff0110c007986 */ /* 0x0001e2000c10190a */
[----:B------:R-:W-:-:S03]  /*02d0*/  VIADD R15, R15, 0x8 ;  /* 0x000000080f0f7836 */ /* 0x000fc60000000000 */
[----:B------:R0:W-:Y:S01]  /*02e0*/  STG.E desc[UR10][R10.64+-0xc], R17 ;  /* 0xfffff4110a007986 */ /* 0x0001e2000c10190a */
[----:B------:R-:W-:-:S03]  /*02f0*/  ISETP.NE.AND P0, PT, R7, RZ, PT ;  /* 0x000000ff0700720c */ /* 0x000fc60003f05270 */
[----:B------:R0:W-:Y:S04]  /*0300*/  STG.E desc[UR10][R12.64+-0xc], R17 ;  /* 0xfffff4110c007986 */ /* 0x0001e8000c10190a */
        /* <DEDUP_REMOVED lines=11> */
[----:B------:R0:W-:Y:S01]  /*03c0*/  STG.E desc[UR10][R12.64+0xc], R17 ;  /* 0x00000c110c007986 */ /* 0x0001e2000c10190a */
[----:B------:R-:W-:Y:S05]  /*03d0*/  @P0 BRA `(.L_x_19) ;  /* 0xfffffffc00940947 */ /* 0x000fea000383ffff */
.L_x_18:
[----:B------:R-:W-:Y:S05]  /*03e0*/  @!P1 BRA `(.L_x_17) ;  /* 0x0000000000b09947 */ /* 0x000fea0003800000 */
[----:B------:R-:W-:Y:S02]  /*03f0*/  ISETP.GE.U32.AND P0, PT, R8, 0x4, PT ;  /* 0x000000040800780c */ /* 0x000fe40003f06070 */
[----:B------:R-:W-:-:S04]  /*0400*/  LOP3.LUT R14, R4, 0x3, RZ, 0xc0, !PT ;  /* 0x00000003040e7812 */ /* 0x000fc800078ec0ff */
[----:B------:R-:W-:-:S07]  /*0410*/  ISETP.NE.AND P1, PT, R14, RZ, PT ;  /* 0x000000ff0e00720c */ /* 0x000fce0003f25270 */
[----:B------:R-:W-:Y:S06]  /*0420*/  @!P0 BRA `(.L_x_20) ;  /* 0x00000000003c8947 */ /* 0x000fec0003800000 */
[----:B0-----:R-:W0:Y:S01]  /*0430*/  LDC.64 R10, c[0x0][0x3b8] ;  /* 0x0000ee00ff0a7b82 */ /* 0x001e220000000a00 */
[----:B------:R-:W-:Y:S02]  /*0440*/  IMAD.IADD R7, R9, 0x1, R0 ;  /* 0x0000000109077824 */ /* 0x000fe400078e0200 */
[----:B------:R-:W-:Y:S02]  /*0450*/  IMAD.MOV.U32 R15, RZ, RZ, 0x7fc00000 ;  /* 0x7fc00000ff0f7424 */ /* 0x000fe400078e00ff */
[----:B------:R-:W-:-:S03]  /*0460*/  VIADD R0, R0, 0x4 ;  /* 0x0000000400007836 */ /* 0x000fc60000000000 */
[----:B------:R-:W1:Y:S01]  /*0470*/  LDC.64 R12, c[0x0][0x3c0] ;  /* 0x0000f000ff0c7b82 */ /* 0x000e620000000a00 */
[----:B0-----:R-:W-:-:S05]  /*0480*/  IMAD.WIDE R10, R7, 0x4, R10 ;  /* 0x00000004070a7825 */ /* 0x001fca00078e020a */
[----:B------:R2:W-:Y:S01]  /*0490*/  STG.E desc[UR10][R10.64], R15 ;  /* 0x0000000f0a007986 */ /* 0x0005e2000c10190a */
[----:B-1----:R-:W-:-:S05]  /*04a0*/  IMAD.WIDE R12, R7, 0x4, R12 ;  /* 0x00000004070c7825 */ /* 0x002fca00078e020c */
[----:B------:R2:W-:Y:S04]  /*04b0*/  STG.E desc[UR10][R12.64], R15 ;  /* 0x0000000f0c007986 */ /* 0x0005e8000c10190a */
[----:B------:R2:W-:Y:S04]  /*04c0*/  STG.E desc[UR10][R10.64+0x4], R15 ;  /* 0x0000040f0a007986 */ /* 0x0005e8000c10190a */
[----:B------:R2:W-:Y:S04]  /*04d0*/  STG.E desc[UR10][R12.64+0x4], R15 ;  /* 0x0000040f0c007986 */ /* 0x0005e8000c10190a */
[----:B------:R2:W-:Y:S04]  /*04e0*/  STG.E desc[UR10][R10.64+0x8], R15 ;  /* 0x0000080f0a007986 */ /* 0x0005e8000c10190a */
[----:B------:R2:W-:Y:S04]  /*04f0*/  STG.E desc[UR10][R12.64+0x8], R15 ;  /* 0x0000080f0c007986 */ /* 0x0005e8000c10190a */
[----:B------:R2:W-:Y:S04]  /*0500*/  STG.E desc[UR10][R10.64+0xc], R15 ;  /* 0x00000c0f0a007986 */ /* 0x0005e8000c10190a */
[----:B------:R2:W-:Y:S02]  /*0510*/  STG.E desc[UR10][R12.64+0xc], R15 ;  /* 0x00000c0f0c007986 */ /* 0x0005e4000c10190a */
.L_x_20:
[----:B------:R-:W-:Y:S05]  /*0520*/  @!P1 BRA `(.L_x_17) ;  /* 0x0000000000609947 */ /* 0x000fea0003800000 */
[----:B------:R-:W-:Y:S02]  /*0530*/  ISETP.NE.AND P0, PT, R14, 0x1, PT ;  /* 0x000000010e00780c */ /* 0x000fe40003f05270 */
[----:B------:R-:W-:-:S04]  /*0540*/  LOP3.LUT R4, R4, 0x1, RZ, 0xc0, !PT ;  /* 0x0000000104047812 */ /* 0x000fc800078ec0ff */
[----:B------:R-:W-:-:S07]  /*0550*/  ISETP.NE.U32.AND P1, PT, R4, 0x1, PT ;  /* 0x000000010400780c */ /* 0x000fce0003f25070 */
[----:B------:R-:W-:Y:S06]  /*0560*/  @!P0 BRA `(.L_x_21) ;  /* 0x00000000002c8947 */ /* 0x000fec0003800000 */
[----:B0-2---:R-:W0:Y:S01]  /*0570*/  LDC.64 R10, c[0x0][0x3b8] ;  /* 0x0000ee00ff0a7b82 */ /* 0x005e220000000a00 */
[----:B------:R-:W-:Y:S01]  /*0580*/  IMAD.IADD R7, R9, 0x1, R0 ;  /* 0x0000000109077824 */ /* 0x000fe200078e0200 */
[----:B------:R-:W-:Y:S01]  /*0590*/  MOV R15, 0x7fc00000 ;  /* 0x7fc00000000f7802 */ /* 0x000fe20000000f00 */
[----:B------:R-:W-:-:S05]  /*05a0*/  VIADD R0, R0, 0x2 ;  /* 0x0000000200007836 */ /* 0x000fca0000000000 */
[----:B------:R-:W1:Y:S01]  /*05b0*/  LDC.64 R12, c[0x0][0x3c0] ;  /* 0x0000f000ff0c7b82 */ /* 0x000e620000000a00 */
[----:B0-----:R-:W-:-:S05]  /*05c0*/  IMAD.WIDE R10, R7, 0x4, R10 ;  /* 0x00000004070a7825 */ /* 0x001fca00078e020a */
[----:B------:R3:W-:Y:S01]  /*05d0*/  STG.E desc[UR10][R10.64], R15 ;  /* 0x0000000f0a007986 */ /* 0x0007e2000c10190a */
[----:B-1----:R-:W-:-:S05]  /*05e0*/  IMAD.WIDE R12, R7, 0x4, R12 ;  /* 0x00000004070c7825 */ /* 0x002fca00078e020c */
[----:B------:R3:W-:Y:S04]  /*05f0*/  STG.E desc[UR10][R12.64], R15 ;  /* 0x0000000f0c007986 */ /* 0x0007e8000c10190a */
[----:B------:R3:W-:Y:S04]  /*0600*/  STG.E desc[UR10][R10.64+0x4], R15 ;  /* 0x0000040f0a007986 */ /* 0x0007e8000c10190a */
[----:B------:R3:W-:Y:S02]  /*0610*/  STG.E desc[UR10][R12.64+0x4], R15 ;  /* 0x0000040f0c007986 */ /* 0x0007e4000c10190a */
.L_x_21:
[----:B------:R-:W-:Y:S05]  /*0620*/  @P1 BRA `(.L_x_17) ;  /* 0x0000000000201947 */ /* 0x000fea0003800000 */
[----:B0-23--:R-:W0:Y:S01]  /*0630*/  LDC.64 R10, c[0x0][0x3b8] ;  /* 0x0000ee00ff0a7b82 */ /* 0x00de220000000a00 */
[----:B------:R-:W-:Y:S02]  /*0640*/  IMAD.IADD R7, R9, 0x1, R0 ;  /* 0x0000000109077824 */ /* 0x000fe400078e0200 */
[----:B------:R-:W-:-:S05]  /*0650*/  IMAD.MOV.U32 R15, RZ, RZ, 0x7fc00000 ;  /* 0x7fc00000ff0f7424 */ /* 0x000fca00078e00ff */
[----:B------:R-:W1:Y:S01]  /*0660*/  LDC.64 R12, c[0x0][0x3c0] ;  /* 0x0000f000ff0c7b82 */ /* 0x000e620000000a00 */
[----:B0-----:R-:W-:-:S05]  /*0670*/  IMAD.WIDE R10, R7, 0x4, R10 ;  /* 0x00000004070a7825 */ /* 0x001fca00078e020a */
[----:B------:R4:W-:Y:S01]  /*0680*/  STG.E desc[UR10][R10.64], R15 ;  /* 0x0000000f0a007986 */ /* 0x0009e2000c10190a */
[----:B-1----:R-:W-:-:S05]  /*0690*/  IMAD.WIDE R12, R7, 0x4, R12 ;  /* 0x00000004070c7825 */ /* 0x002fca00078e020c */
[----:B------:R4:W-:Y:S02]  /*06a0*/  STG.E desc[UR10][R12.64], R15 ;  /* 0x0000000f0c007986 */ /* 0x0009e4000c10190a */
.L_x_17:
[----:B------:R-:W-:-:S13]  /*06b0*/  ISETP.GE.AND P0, PT, R6, UR8, PT ;  /* 0x0000000806007c0c */ /* 0x000fda000bf06270 */
[----:B------:R-:W-:Y:S05]  /*06c0*/  @P0 EXIT ;  /* 0x000000000000094d */ /* 0x000fea0003800000 */
[----:B0-234-:R-:W0:Y:S01]  /*06d0*/  LDC.64 R12, c[0x0][0x380] ;  /* 0x0000e000ff0c7b82 */ /* 0x01de220000000a00 */
[----:B-----5:R-:W-:Y:S01]  /*06e0*/  IMAD R23, R5, UR8, R6 ;  /* 0x0000000805177c24 */ /* 0x020fe2000f8e0206 */
[----:B------:R1:W2:Y:S06]  /*06f0*/  LDG.E.CONSTANT R4, desc[UR10][R2.64] ;  /* 0x0000000a02047981 */ /* 0x0002ac000c1e9900 */
[----:B------:R-:W3:Y:S08]  /*0700*/  LDC.64 R14, c[0x0][0x390] ;  /* 0x0000e400ff0e7b82 */ /* 0x000ef00000000a00 */
[----:B------:R-:W4:Y:S01]  /*0710*/  LDC.64 R16, c[0x0][0x388] ;  /* 0x0000e200ff107b82 */ /* 0x000f220000000a00 */
[----:B0-----:R-:W-:-:S07]  /*0720*/  IMAD.WIDE R12, R6, 0x4, R12 ;  /* 0x00000004060c7825 */ /* 0x001fce00078e020c */
[----:B------:R-:W1:Y:S01]  /*0730*/  LDC.64 R18, c[0x0][0x3b8] ;  /* 0x0000ee00ff127b82 */ /* 0x000e620000000a00 */
[----:B------:R-:W2:Y:S01]  /*0740*/  LDG.E.CONSTANT R13, desc[UR10][R12.64] ;  /* 0x0000000a0c0d7981 */ /* 0x000ea2000c1e9900 */
[----:B---3--:R-:W-:-:S06]  /*0750*/  IMAD.WIDE R14, R23, 0x4, R14 ;  /* 0x00000004170e7825 */ /* 0x008fcc00078e020e */
[----:B------:R-:W0:Y:S01]  /*0760*/  LDC.64 R10, c[0x0][0x3c0] ;  /* 0x0000f000ff0a7b82 */ /* 0x000e220000000a00 */
[----:B------:R-:W2:Y:S01]  /*0770*/  LDG.E.CONSTANT R14, desc[UR10][R14.64] ;  /* 0x0000000a0e0e7981 */ /* 0x000ea2000c1e9900 */
[----:B----4-:R-:W-:-:S06]  /*0780*/  IMAD.WIDE R16, R6, 0x4, R16 ;  /* 0x0000000406107825 */ /* 0x010fcc00078e0210 */
[----:B------:R-:W3:Y:S01]  /*0790*/  LDG.E.CONSTANT R17, desc[UR10][R16.64] ;  /* 0x0000000a10117981 */ /* 0x000ee2000c1e9900 */
[C---:B------:R-:W-:Y:S02]  /*07a0*/  VIADD R8, R6.reuse, 0x1 ;  /* 0x0000000106087836 */ /* 0x040fe40000000000 */
[----:B------:R-:W-:-:S03]  /*07b0*/  IMAD.IADD R25, R6, 0x1, R9 ;  /* 0x0000000106197824 */ /* 0x000fc600078e0209 */
[----:B------:R-:W-:Y:S01]  /*07c0*/  ISETP.GE.AND P1, PT, R8, UR8, PT ;  /* 0x0000000808007c0c */ /* 0x000fe2000bf26270 */
[----:B-1----:R-:W-:-:S04]  /*07d0*/  IMAD.WIDE R2, R25, 0x4, R18 ;  /* 0x0000000419027825 */ /* 0x002fc800078e0212 */
[----:B0-----:R-:W-:-:S04]  /*07e0*/  IMAD.WIDE R10, R25, 0x4, R10 ;  /* 0x00000004190a7825 */ /* 0x001fc800078e020a */
[CCC-:B--2---:R-:W-:Y:S01]  /*07f0*/  FFMA R0, R4.reuse, R14.reuse, R13.reuse ;  /* 0x0000000e04007223 */ /* 0x1c4fe2000000000d */
[----:B------:R-:W-:-:S04]  /*0800*/  FFMA R7, -R4, R14, R13 ;  /* 0x0000000e04077223 */ /* 0x000fc8000000010d */
[----:B---3--:R-:W-:-:S04]  /*0810*/  FSETP.GTU.AND P0, PT, R17, R0, PT ;  /* 0x000000001100720b */ /* 0x008fc80003f0c000 */
[----:B------:R-:W-:-:S05]  /*0820*/  FSEL R13, R0, R7, !P0 ;  /* 0x00000007000d7208 */ /* 0x000fca0004000000 */
[----:B------:R0:W-:Y:S04]  /*0830*/  STG.E desc[UR10][R2.64], R13 ;  /* 0x0000000d02007986 */ /* 0x0001e8000c10190a */
[----:B------:R0:W-:Y:S01]  /*0840*/  STG.E desc[UR10][R10.64], RZ ;  /* 0x000000ff0a007986 */ /* 0x0001e2000c10190a */
[----:B------:R-:W-:Y:S05]  /*0850*/  @P1 EXIT ;  /* 0x000000000000194d */ /* 0x000fea0003800000 */
[----:B0-----:R-:W-:Y:S02]  /*0860*/  LOP3.LUT R2, RZ, R6, RZ, 0x33, !PT ;  /* 0x00000006ff027212 */ /* 0x001fe400078e33ff */
[----:B------:R-:W-:Y:S01]  /*0870*/  MOV R3, R0 ;  /* 0x0000000000037202 */ /* 0x000fe20000000f00 */
[----:B------:R-:W-:Y:S01]  /*0880*/  IMAD.MOV.U32 R0, RZ, RZ, R7 ;  /* 0x000000ffff007224 */ /* 0x000fe200078e0007 */
[----:B------:R-:W-:Y:S01]  /*0890*/  PLOP3.LUT P0, PT, P0, PT, PT, 0x8, 0x80 ;  /* 0x000000000080781c */ /* 0x000fe2000070e170 */
[----:B------:R-:W-:-:S05]  /*08a0*/  VIADD R2, R2, UR8 ;  /* 0x0000000802027c36 */ /* 0x000fca0008000000 */
[----:B------:R-:W-:Y:S01]  /*08b0*/  LOP3.LUT P1, R22, R2, 0x3, RZ, 0xc0, !PT ;  /* 0x0000000302167812 */ /* 0x000fe2000782c0ff */
[----:B------:R-:W-:-:S12]  /*08c0*/  IMAD.MOV.U32 R2, RZ, RZ, R17 ;  /* 0x000000ffff027224 */ /* 0x000fd800078e0011 */
[----:B------:R-:W-:Y:S05]  /*08d0*/  @!P1 BRA `(.L_x_22) ;  /* 0x0000000000b49947 */ /* 0x000fea0003800000 */
[----:B------:R-:W0:Y:S01]  /*08e0*/  LDC.64 R10, c[0x0][0x3b8] ;  /* 0x0000ee00ff0a7b82 */ /* 0x000e220000000a00 */
[----:B------:R-:W-:Y:S02]  /*08f0*/  VIADD R25, R25, 0x1 ;  /* 0x0000000119197836 */ /* 0x000fe40000000000 */
[----:B------:R-:W-:Y:S02]  /*0900*/  VIADD R23, R23, 0x1 ;  /* 0x0000000117177836 */ /* 0x000fe40000000000 */
[----:B------:R-:W-:Y:S02]  /*0910*/  IMAD.MOV R22, RZ, RZ, -R22 ;  /* 0x000000ffff167224 */ /* 0x000fe400078e0a16 */
[----:B------:R-:W-:Y:S01]  /*0920*/  IMAD.MOV.U32 R7, RZ, RZ, R6 ;  /* 0x000000ffff077224 */ /* 0x000fe200078e0006 */
[----:B------:R-:W1:Y:S08]  /*0930*/  LDC.64 R12, c[0x0][0x3c0] ;  /* 0x0000f000ff0c7b82 */ /* 0x000e700000000a00 */
[----:B------:R-:W2:Y:S02]  /*0940*/  LDC.64 R14, c[0x0][0x390] ;  /* 0x0000e400ff0e7b82 */ /* 0x000ea40000000a00 */
.L_x_25:
[----:B---3--:R-:W3:Y:S01]  /*0950*/  LDC.64 R20, c[0x0][0x380] ;  /* 0x0000e000ff147b82 */ /* 0x008ee20000000a00 */
[----:B--2---:R-:W-:-:S06]  /*0960*/  IMAD.WIDE R18, R23, 0x4, R14 ;  /* 0x0000000417127825 */ /* 0x004fcc00078e020e */
[----:B------:R-:W2:Y:S01]  /*0970*/  LDG.E.CONSTANT R18, desc[UR10][R18.64] ;  /* 0x0000000a12127981 */ /* 0x000ea2000c1e9900 */
[----:B------:R-:W4:Y:S01]  /*0980*/  LDC.64 R16, c[0x0][0x388] ;  /* 0x0000e200ff107b82 */ /* 0x000f220000000a00 */
[----:B---3--:R-:W-:-:S06]  /*0990*/  IMAD.WIDE R20, R8, 0x4, R20 ;  /* 0x0000000408147825 */ /* 0x008fcc00078e0214 */
[----:B------:R-:W2:Y:S01]  /*09a0*/  LDG.E.CONSTANT R21, desc[UR10][R20.64] ;  /* 0x0000000a14157981 */ /* 0x000ea2000c1e9900 */
[C---:B------:R-:W-:Y:S02]  /*09b0*/  FSETP.GE.AND P2, PT, R2.reuse, R0, PT ;  /* 0x000000000200720b */ /* 0x040fe40003f46000 */
[----:B------:R-:W-:Y:S01]  /*09c0*/  FSETP.GTU.AND P1, PT, R2, R3, PT ;  /* 0x000000030200720b */ /* 0x000fe20003f2c000 */
[----:B----4-:R-:W-:-:S05]  /*09d0*/  IMAD.WIDE R16, R8, 0x4, R16 ;  /* 0x0000000408107825 */ /* 0x010fca00078e0210 */
[----:B------:R3:W5:Y:S01]  /*09e0*/  LDG.E.CONSTANT R2, desc[UR10][R16.64] ;  /* 0x0000000a10027981 */ /* 0x000762000c1e9900 */
[CCC-:B--2---:R-:W-:Y:S01]  /*09f0*/  FFMA R27, -R4.reuse, R18.reuse, R21.reuse ;  /* 0x00000012041b7223 */ /* 0x1c4fe20000000115 */
[----:B------:R-:W-:-:S04]  /*0a00*/  FFMA R24, R4, R18, R21 ;  /* 0x0000001204187223 */ /* 0x000fc80000000015 */
[----:B------:R-:W-:Y:S02]  /*0a10*/  @P2 FMNMX R27, R27, R0, !PT ;  /* 0x000000001b1b2209 */ /* 0x000fe40007800000 */
[----:B------:R-:W-:-:S03]  /*0a20*/  @!P1 FMNMX R24, R24, R3, PT ;  /* 0x0000000318189209 */ /* 0x000fc60003800000 */
[----:B------:R-:W-:Y:S01]  /*0a30*/  IMAD.MOV.U32 R0, RZ, RZ, R27 ;  /* 0x000000ffff007224 */ /* 0x000fe200078e001b */
[----:B------:R-:W-:Y:S01]  /*0a40*/  MOV R3, R24 ;  /* 0x0000001800037202 */ /* 0x000fe20000000f00 */
[----:B---3--:R-:W-:Y:S06]  /*0a50*/  @P0 BRA `(.L_x_23) ;  /* 0x0000000000140947 */ /* 0x008fec0003800000 */
[CC--:B-----5:R-:W-:Y:S02]  /*0a60*/  FSETP.GE.AND P1, PT, R2.reuse, R0.reuse, PT ;  /* 0x000000000200720b */ /* 0x0e0fe40003f26000 */
[-C--:B------:R-:W-:Y:S02]  /*0a70*/  FSET.BF.LTU.AND R21, R2, R0.reuse, PT ;  /* 0x000000000215720a */ /* 0x080fe40003809000 */
[----:B------:R-:W-:Y:S02]  /*0a80*/  PLOP3.LUT P0, PT, P1, PT, PT, 0x8, 0x80 ;  /* 0x000000000080781c */ /* 0x000fe40000f0e170 */
[----:B------:R-:W-:Y:S01]  /*0a90*/  FSEL R27, R3, R0, !P1 ;  /* 0x00000000031b7208 */ /* 0x000fe20004800000 */
[----:B------:R-:W-:Y:S10]  /*0aa0*/  BRA `(.L_x_24) ;  /* 0x0000000000107947 */ /* 0x000ff40003800000 */
.L_x_23:
[CC--:B-----5:R-:W-:Y:S02]  /*0ab0*/  FSETP.GTU.AND P1, PT, R2.reuse, R3.reuse, PT ;  /* 0x000000030200720b */ /* 0x0e0fe40003f2c000 */
[----:B------:R-:W-:Y:S02]  /*0ac0*/  FSET.BF.GTU.AND R21, R2, R3, PT ;  /* 0x000000030215720a */ /* 0x000fe4000380c000 */
[----:B------:R-:W-:Y:S02]  /*0ad0*/  PLOP3.LUT P0, PT, P1, PT, PT, 0x8, 0x80 ;  /* 0x000000000080781c */ /* 0x000fe40000f0e170 */
[----:B------:R-:W-:-:S11]  /*0ae0*/  FSEL R27, R3, R0, !P1 ;  /* 0x00000000031b7208 */ /* 0x000fd60004800000 */
.L_x_24:
[----:B------:R-:W-:Y:S02]  /*0af0*/  VIADD R22, R22, 0x1 ;  /* 0x0000000116167836 */ /* 0x000fe40000000000 */
[----:B0-----:R-:W-:-:S03]  /*0b00*/  IMAD.WIDE R18, R25, 0x4, R10 ;  /* 0x0000000419127825 */ /* 0x001fc600078e020a */
[----:B------:R-:W-:Y:S01]  /*0b10*/  ISETP.NE.AND P1, PT, R22, RZ, PT ;  /* 0x000000ff1600720c */ /* 0x000fe20003f25270 */
[----:B-1----:R-:W-:Y:S01]  /*0b20*/  IMAD.WIDE R16, R25, 0x4, R12 ;  /* 0x0000000419107825 */ /* 0x002fe200078e020c */
[----:B------:R3:W-:Y:S03]  /*0b30*/  STG.E desc[UR10][R18.64], R27 ;  /* 0x0000001b12007986 */ /* 0x0007e6000c10190a */
[----:B------:R-:W-:Y:S01]  /*0b40*/  VIADD R8, R8, 0x1 ;  /* 0x0000000108087836 */ /* 0x000fe20000000000 */
[----:B------:R3:W-:Y:S01]  /*0b50*/  STG.E desc[UR10][R16.64], R21 ;  /* 0x0000001510007986 */ /* 0x0007e2000c10190a */
[----:B------:R-:W-:Y:S02]  /*0b60*/  VIADD R7, R7, 0x1 ;  /* 0x0000000107077836 */ /* 0x000fe40000000000 */
[----:B------:R-:W-:Y:S02]  /*0b70*/  VIADD R23, R23, 0x1 ;  /* 0x0000000117177836 */ /* 0x000fe40000000000 */
[----:B------:R-:W-:-:S02]  /*0b80*/  VIADD R25, R25, 0x1 ;  /* 0x0000000119197836 */ /* 0x000fc40000000000 */
[----:B------:R-:W-:Y:S05]  /*0b90*/  @P1 BRA `(.L_x_25) ;  /* 0xfffffffc006c1947 */ /* 0x000fea000383ffff */
[----:B------:R-:W-:-:S07]  /*0ba0*/  IADD3 R8, PT, PT, R7, 0x1, RZ ;  /* 0x0000000107087810 */ /* 0x000fce0007ffe0ff */
.L_x_22:
[----:B------:R-:W0:Y:S02]  /*0bb0*/  LDC R7, c[0x0][0x3b0] ;  /* 0x0000ec00ff077b82 */ /* 0x000e240000000800 */
[----:B0-----:R-:W-:-:S04]  /*0bc0*/  IADD3 R6, PT, PT, -R6, -0x2, R7 ;  /* 0xfffffffe06067810 */ /* 0x001fc80007ffe107 */
[----:B------:R-:W-:-:S13]  /*0bd0*/  ISETP.GE.U32.AND P1, PT, R6, 0x3, PT ;  /* 0x000000030600780c */ /* 0x000fda0003f26070 */
[----:B------:R-:W-:Y:S05]  /*0be0*/  @!P1 EXIT ;  /* 0x000000000000994d */ /* 0x000fea0003800000 */
[----:B------:R-:W0:Y:S01]  /*0bf0*/  LDC.64 R12, c[0x0][0x380] ;  /* 0x0000e000ff0c7b82 */ /* 0x000e220000000a00 */
[----:B------:R-:W1:Y:S01]  /*0c00*/  LDCU.64 UR8, c[0x0][0x390] ;  /* 0x00007200ff0877ac */ /* 0x000e620008000a00 */
[--C-:B------:R-:W-:Y:S02]  /*0c10*/  IMAD.IADD R9, R9, 0x1, R8.reuse ;  /* 0x0000000109097824 */ /* 0x100fe400078e0208 */
[----:B------:R-:W-:Y:S01]  /*0c20*/  IMAD R6, R5, R7, R8 ;  /* 0x0000000705067224 */ /* 0x000fe200078e0208 */
[----:B------:R-:W2:Y:S01]  /*0c30*/  LDCU.64 UR6, c[0x0][0x3c0] ;  /* 0x00007800ff0677ac */ /* 0x000ea20008000a00 */
[----:B------:R-:W-:Y:S02]  /*0c40*/  IMAD.IADD R22, R8, 0x1, -R7 ;  /* 0x0000000108167824 */ /* 0x000fe400078e0a07 */
[----:B------:R-:W4:Y:S01]  /*0c50*/  LDC.64 R14, c[0x0][0x388] ;  /* 0x0000e200ff0e7b82 */ /* 0x000f220000000a00 */
[----:B------:R-:W5:Y:S01]  /*0c60*/  LDCU.64 UR4, c[0x0][0x3b8] ;  /* 0x00007700ff0477ac */ /* 0x000f620008000a00 */
[----:B-1----:R-:W-:-:S04]  /*0c70*/  UIADD3 UR8, UP0, UPT, UR8, 0x8, URZ ;  /* 0x0000000808087890 */ /* 0x002fc8000ff1e0ff */
[----:B------:R-:W-:Y:S01]  /*0c80*/  UIADD3.X UR9, UPT, UPT, URZ, UR9, URZ, UP0, !UPT ;  /* 0x00000009ff097290 */ /* 0x000fe200087fe4ff */
[----:B0-----:R-:W-:Y:S01]  /*0c90*/  IADD3 R12, P1, PT, R12, 0x8, RZ ;  /* 0x000000080c0c7810 */ /* 0x001fe20007f3e0ff */
[----:B--2---:R-:W-:Y:S02]  /*0ca0*/  UIADD3 UR6, UP1, UPT, UR6, 0x8, URZ ;  /* 0x0000000806067890 */ /* 0x004fe4000ff3e0ff */
[----:B-----5:R-:W-:Y:S02]  /*0cb0*/  UIADD3 UR4, UP0, UPT, UR4, 0x8, URZ ;  /* 0x0000000804047890 */ /* 0x020fe4000ff1e0ff */
[----:B------:R-:W-:Y:S01]  /*0cc0*/  IMAD.X R13, RZ, RZ, R13, P1 ;  /* 0x000000ffff0d7224 */ /* 0x000fe200008e060d */
[----:B------:R-:W-:Y:S01]  /*0cd0*/  UIADD3.X UR7, UPT, UPT, URZ, UR7, URZ, UP1, !UPT ;  /* 0x00000007ff077290 */ /* 0x000fe20008ffe4ff */
[----:B----4-:R-:W-:Y:S01]  /*0ce0*/  IADD3 R14, P2, PT, R14, 0x8, RZ ;  /* 0x000000080e0e7810 */ /* 0x010fe20007f5e0ff */
[----:B------:R-:W-:-:S04]  /*0cf0*/  UIADD3.X UR5, UPT, UPT, URZ, UR5, URZ, UP0, !UPT ;  /* 0x00000005ff057290 */ /* 0x000fc800087fe4ff */
[----:B------:R-:W-:-:S08]  /*0d00*/  IMAD.X R15, RZ, RZ, R15, P2 ;  /* 0x000000ffff0f7224 */ /* 0x000fd000010e060f */
.L_x_26:
[----:B-1----:R-:W-:Y:S01]  /*0d10*/  MOV R11, UR9 ;  /* 0x00000009000b7c02 */ /* 0x002fe20008000f00 */
[----:B------:R-:W-:Y:S02]  /*0d20*/  IMAD.U32 R10, RZ, RZ, UR8 ;  /* 0x00000008ff0a7e24 */ /* 0x000fe4000f8e00ff */
[----:B---3--:R-:W-:-:S04]  /*0d30*/  IMAD.WIDE R16, R8, 0x4, R12 ;  /* 0x0000000408107825 */ /* 0x008fc800078e020c */
[----:B------:R-:W-:Y:S01]  /*0d40*/  IMAD.WIDE R10, R6, 0x4, R10 ;  /* 0x00000004060a7825 */ /* 0x000fe200078e020a */
[----:B------:R-:W2:Y:S04]  /*0d50*/  LDG.E.CONSTANT R27, desc[UR10][R16.64+-0x8] ;  /* 0xfffff80a101b7981 */ /* 0x000ea8000c1e9900 */
[----:B------:R-:W2:Y:S01]  /*0d60*/  LDG.E.CONSTANT R7, desc[UR10][R10.64+-0x8] ;  /* 0xfffff80a0a077981 */ /* 0x000ea2000c1e9900 */
[----:B------:R-:W-:-:S03]  /*0d70*/  IMAD.WIDE R18, R8, 0x4, R14 ;  /* 0x0000000408127825 */ /* 0x000fc600078e020e */
[----:B------:R-:W3:Y:S04]  /*0d80*/  LDG.E.CONSTANT R5, desc[UR10][R16.64+-0x4] ;  /* 0xfffffc0a10057981 */ /* 0x000ee8000c1e9900 */
[----:B------:R-:W4:Y:S04]  /*0d90*/  LDG.E.CONSTANT R23, desc[UR10][R18.64+-0x8] ;  /* 0xfffff80a12177981 */ /* 0x000f28000c1e9900 */
[----:B------:R-:W3:Y:S04]  /*0da0*/  LDG.E.CONSTANT R26, desc[UR10][R10.64+-0x4] ;  /* 0xfffffc0a0a1a7981 */ /* 0x000ee8000c1e9900 */
[----:B------:R-:W5:Y:S04]  /*0db0*/  LDG.E.CONSTANT R24, desc[UR10][R16.64] ;  /* 0x0000000a10187981 */ /* 0x000f68000c1e9900 */
[----:B------:R-:W5:Y:S04]  /*0dc0*/  LDG.E.CONSTANT R25, desc[UR10][R10.64] ;  /* 0x0000000a0a197981 */ /* 0x000f68000c1e9900 */
[----:B------:R-:W5:Y:S01]  /*0dd0*/  LDG.E.CONSTANT R28, desc[UR10][R18.64+-0x4] ;  /* 0xfffffc0a121c7981 */ /* 0x000f62000c1e9900 */
[----:B------:R-:W-:-:S02]  /*0de0*/  IMAD.MOV.U32 R20, RZ, RZ, R14 ;  /* 0x000000ffff147224 */ /* 0x000fc400078e000e */
[----:B------:R-:W-:Y:S01]  /*0df0*/  IMAD.MOV.U32 R21, RZ, RZ, R15 ;  /* 0x000000ffff157224 */ /* 0x000fe200078e000f */
[----:B------:R-:W5:Y:S01]  /*0e00*/  LDG.E.CONSTANT R29, desc[UR10][R16.64+0x4] ;  /* 0x0000040a101d7981 */ /* 0x000f62000c1e9900 */
[----:B------:R-:W-:-:S03]  /*0e10*/  IMAD.WIDE R20, R8, 0x4, R20 ;  /* 0x0000000408147825 */ /* 0x000fc600078e0214 */
[----:B------:R0:W5:Y:S04]  /*0e20*/  LDG.E.CONSTANT R19, desc[UR10][R10.64+0x4] ;  /* 0x0000040a0a137981 */ /* 0x000168000c1e9900 */
[----:B------:R-:W5:Y:S01]  /*0e30*/  LDG.E.CONSTANT R18, desc[UR10][R20.64] ;  /* 0x0000000a14127981 */ /* 0x000f62000c1e9900 */
[C---:B------:R-:W-:Y:S02]  /*0e40*/  FSETP.GE.AND P2, PT, R2.reuse, R0, PT ;  /* 0x000000000200720b */ /* 0x040fe40003f46000 */
[----:B------:R-:W-:Y:S02]  /*0e50*/  FSETP.GTU.AND P1, PT, R2, R3, PT ;  /* 0x000000030200720b */ /* 0x000fe40003f2c000 */
[----:B------:R1:W5:Y:S01]  /*0e60*/  LDG.E.CONSTANT R2, desc[UR10][R20.64+0x4] ;  /* 0x0000040a14027981 */ /* 0x000362000c1e9900 */
[----:B------:R-:W-:-:S02]  /*0e70*/  VIADD R22, R22, 0x4 ;  /* 0x0000000416167836 */ /* 0x000fc40000000000 */
[----:B0-----:R-:W-:Y:S02]  /*0e80*/  IMAD.U32 R10, RZ, RZ, UR4 ;  /* 0x00000004ff0a7e24 */ /* 0x001fe4000f8e00ff */
[----:B------:R-:W-:Y:S01]  /*0e90*/  IMAD.U32 R11, RZ, RZ, UR5 ;  /* 0x00000005ff0b7e24 */ /* 0x000fe2000f8e00ff */
[----:B-1----:R-:W-:Y:S01]  /*0ea0*/  MOV R21, UR7 ;  /* 0x0000000700157c02 */ /* 0x002fe20008000f00 */
[----:B------:R-:W-:Y:S02]  /*0eb0*/  IMAD.U32 R20, RZ, RZ, UR6 ;  /* 0x00000006ff147e24 */ /* 0x000fe4000f8e00ff */
[----:B------:R-:W-:-:S04]  /*0ec0*/  IMAD.WIDE R10, R9, 0x4, R10 ;  /* 0x00000004090a7825 */ /* 0x000fc800078e020a */
[----:B------:R-:W-:-:S04]  /*0ed0*/  IMAD.WIDE R20, R9, 0x4, R20 ;  /* 0x0000000409147825 */ /* 0x000fc800078e0214 */
[----:B------:R-:W-:Y:S02]  /*0ee0*/  VIADD R8, R8, 0x4 ;  /* 0x0000000408087836 */ /* 0x000fe40000000000 */
[----:B------:R-:W-:Y:S02]  /*0ef0*/  VIADD R6, R6, 0x4 ;  /* 0x0000000406067836 */ /* 0x000fe40000000000 */
[----:B------:R-:W-:Y:S02]  /*0f00*/  VIADD R9, R9, 0x4 ;  /* 0x0000000409097836 */ /* 0x000fe40000000000 */
[CCC-:B--2---:R-:W-:Y:S01]  /*0f10*/  FFMA R16, -R4.reuse, R7.reuse, R27.reuse ;  /* 0x0000000704107223 */ /* 0x1c4fe2000000011b */
[----:B------:R-:W-:-:S04]  /*0f20*/  FFMA R27, R4, R7, R27 ;  /* 0x00000007041b7223 */ /* 0x000fc8000000001b */
[----:B------:R-:W-:Y:S02]  /*0f30*/  @P2 FMNMX R16, R16, R0, !PT ;  /* 0x0000000010102209 */ /* 0x000fe40007800000 */
[----:B------:R-:W-:Y:S02]  /*0f40*/  @!P1 FMNMX R27, R27, R3, PT ;  /* 0x000000031b1b9209 */ /* 0x000fe40003800000 */
[C---:B----4-:R-:W-:Y:S02]  /*0f50*/  FSETP.GE.AND P3, PT, R23.reuse, R16, PT ;  /* 0x000000101700720b */ /* 0x050fe40003f66000 */
[----:B------:R-:W-:Y:S01]  /*0f60*/  FSETP.GTU.AND P1, PT, R23, R27, PT ;  /* 0x0000001b1700720b */ /* 0x000fe20003f2c000 */
[CCC-:B---3--:R-:W-:Y:S01]  /*0f70*/  FFMA R7, R4.reuse, R26.reuse, R5.reuse ;  /* 0x0000001a04077223 */ /* 0x1c8fe20000000005 */
[----:B------:R-:W-:Y:S02]  /*0f80*/  FFMA R5, -R4, R26, R5 ;  /* 0x0000001a04057223 */ /* 0x000fe40000000105 */
[----:B------:R-:W-:-:S02]  /*0f90*/  @P0 PLOP3.LUT P4, PT, P1, PT, PT, 0x8, 0x80 ;  /* 0x000000000080081c */ /* 0x000fc40000f8e170 */
[----:B------:R-:W-:Y:S01]  /*0fa0*/  @!P0 PLOP3.LUT P4, PT, P3, PT, PT, 0x8, 0x80 ;  /* 0x000000000080881c */ /* 0x000fe20001f8e170 */
[----:B-----5:R-:W-:-:S04]  /*0fb0*/  FFMA R17, R4, R25, R24 ;  /* 0x0000001904117223 */ /* 0x020fc80000000018 */
[----:B------:R-:W-:Y:S01]  /*0fc0*/  @P3 FMNMX R5, R16, R5, !PT ;  /* 0x0000000510053209 */ /* 0x000fe20007800000 */
[----:B------:R-:W-:Y:S01]  /*0fd0*/  FFMA R24, -R4, R25, R24 ;  /* 0x0000001904187223 */ /* 0x000fe20000000118 */
[C---:B------:R-:W-:Y:S02]  /*0fe0*/  @!P1 FMNMX R7, R27.reuse, R7, PT ;  /* 0x000000071b079209 */ /* 0x040fe40003800000 */
[CC--:B------:R-:W-:Y:S02]  /*0ff0*/  @P0 FSEL R25, R27.reuse, R16.reuse, !P1 ;  /* 0x000000101b190208 */ /* 0x0c0fe40004800000 */
[C---:B------:R-:W-:Y:S02]  /*1000*/  FSETP.GE.AND P1, PT, R28.reuse, R5, PT ;  /* 0x000000051c00720b */ /* 0x040fe40003f26000 */
[----:B------:R-:W-:Y:S02]  /*1010*/  FSETP.GTU.AND P2, PT, R28, R7, PT ;  /* 0x000000071c00720b */ /* 0x000fe40003f4c000 */
[----:B------:R-:W-:-:S02]  /*1020*/  @!P0 FSEL R25, R27, R16, !P3 ;  /* 0x000000101b198208 */ /* 0x000fc40005800000 */
[----:B------:R-:W-:Y:S02]  /*1030*/  @!P4 PLOP3.LUT P3, PT, P1, PT, PT, 0x8, 0x80 ;  /* 0x000000000080c81c */ /* 0x000fe40000f6e170 */
[----:B------:R-:W-:Y:S02]  /*1040*/  @P4 PLOP3.LUT P3, PT, P2, PT, PT, 0x8, 0x80 ;  /* 0x000000000080481c */ /* 0x000fe4000176e170 */
[----:B------:R-:W-:-:S03]  /*1050*/  @P0 FSET.BF.GTU.AND R27, R23, R27, PT ;  /* 0x0000001b171b020a */ /* 0x000fc6000380c000 */
[----:B------:R-:W-:Y:S02]  /*1060*/  @P1 FMNMX R24, R5, R24, !PT ;  /* 0x0000001805181209 */ /* 0x000fe40007800000 */
[----:B------:R-:W-:Y:S02]  /*1070*/  @!P2 FMNMX R17, R7, R17, PT ;  /* 0x000000110711a209 */ /* 0x000fe40003800000 */
[----:B------:R-:W-:Y:S02]  /*1080*/  @!P0 FSET.BF.LTU.AND R27, R23, R16, PT ;  /* 0x00000010171b820a */ /* 0x000fe40003809000 */
[C---:B------:R-:W-:Y:S02]  /*1090*/  FSETP.GE.AND P6, PT, R18.reuse, R24, PT ;  /* 0x000000181200720b */ /* 0x040fe40003fc6000 */
[----:B------:R-:W-:Y:S02]  /*10a0*/  FSETP.GTU.AND P0, PT, R18, R17, PT ;  /* 0x000000111200720b */ /* 0x000fe40003f0c000 */
[----:B------:R-:W-:-:S02]  /*10b0*/  @!P3 PLOP3.LUT P5, PT, P6, PT, PT, 0x8, 0x80 ;  /* 0x000000000080b81c */ /* 0x000fc400037ae170 */
[----:B------:R-:W-:Y:S01]  /*10c0*/  @P3 PLOP3.LUT P5, PT, P0, PT, PT, 0x8, 0x80 ;  /* 0x000000000080381c */ /* 0x000fe200007ae170 */
[CCC-:B------:R-:W-:Y:S01]  /*10d0*/  FFMA R0, -R4.reuse, R19.reuse, R29.reuse ;  /* 0x0000001304007223 */ /* 0x1c0fe2000000011d */
[----:B------:R-:W-:Y:S01]  /*10e0*/  FFMA R3, R4, R19, R29 ;  /* 0x0000001304037223 */ /* 0x000fe2000000001d */
[CC--:B------:R-:W-:Y:S02]  /*10f0*/  @!P4 FSEL R19, R7.reuse, R5.reuse, !P1 ;  /* 0x000000050713c208 */ /* 0x0c0fe40004800000 */
[----:B------:R-:W-:Y:S02]  /*1100*/  @P4 FSEL R19, R7, R5, !P2 ;  /* 0x0000000507134208 */ /* 0x000fe40005000000 */
[----:B------:R-:W-:Y:S02]  /*1110*/  @P6 FMNMX R0, R24, R0, !PT ;  /* 0x0000000018006209 */ /* 0x000fe40007800000 */
[----:B------:R-:W-:Y:S02]  /*1120*/  @!P0 FMNMX R3, R17, R3, PT ;  /* 0x0000000311038209 */ /* 0x000fe40003800000 */
[----:B------:R-:W-:-:S02]  /*1130*/  @!P4 FSET.BF.LTU.AND R5, R28, R5, PT ;  /* 0x000000051c05c20a */ /* 0x000fc40003809000 */
[----:B------:R-:W-:Y:S02]  /*1140*/  ISETP.NE.AND P2, PT, R22, RZ, PT ;  /* 0x000000ff1600720c */ /* 0x000fe40003f45270 */
[----:B------:R-:W-:Y:S02]  /*1150*/  @P4 FSET.BF.GTU.AND R5, R28, R7, PT ;  /* 0x000000071c05420a */ /* 0x000fe4000380c000 */
[C---:B------:R-:W-:Y:S02]  /*1160*/  @!P5 FSETP.GE.AND P1, PT, R2.reuse, R0, PT ;  /* 0x000000000200d20b */ /* 0x040fe40003f26000 */
[----:B------:R-:W-:Y:S02]  /*1170*/  @P5 FSETP.GTU.AND P4, PT, R2, R3, PT ;  /* 0x000000030200520b */ /* 0x000fe40003f8c000 */
[-C--:B------:R-:W-:Y:S01]  /*1180*/  @!P3 FSEL R23, R17, R24.reuse, !P6 ;  /* 0x000000181117b208 */ /* 0x080fe20007000000 */
[----:B------:R0:W-:Y:S01]  /*1190*/  STG.E desc[UR10][R10.64+-0x8], R25 ;  /* 0xfffff8190a007986 */ /* 0x0001e2000c10190a */
[----:B------:R-:W-:-:S02]  /*11a0*/  @!P3 FSET.BF.LTU.AND R7, R18, R24, PT ;  /* 0x000000181207b20a */ /* 0x000fc40003809000 */
[----:B------:R-:W-:Y:S01]  /*11b0*/  @P3 FSEL R23, R17, R24, !P0 ;  /* 0x0000001811173208 */ /* 0x000fe20004000000 */
[----:B------:R1:W-:Y:S01]  /*11c0*/  STG.E desc[UR10][R20.64+-0x8], R27 ;  /* 0xfffff81b14007986 */ /* 0x0003e2000c10190a */
[CC--:B------:R-:W-:Y:S02]  /*11d0*/  @!P5 FSEL R29, R3.reuse, R0.reuse, !P1 ;  /* 0x00000000031dd208 */ /* 0x0c0fe40004800000 */
[----:B------:R-:W-:Y:S01]  /*11e0*/  @P3 FSET.BF.GTU.AND R7, R18, R17, PT ;  /* 0x000000111207320a */ /* 0x000fe2000380c000 */
[----:B------:R1:W-:Y:S01]  /*11f0*/  STG.E desc[UR10][R10.64+-0x4], R19 ;  /* 0xfffffc130a007986 */ /* 0x0003e2000c10190a */
[-C--:B------:R-:W-:Y:S02]  /*1200*/  @P5 FSEL R29, R3, R0.reuse, !P4 ;  /* 0x00000000031d5208 */ /* 0x080fe40006000000 */
[C---:B0-----:R-:W-:Y:S01]  /*1210*/  @!P5 FSET.BF.LTU.AND R25, R2.reuse, R0, PT ;  /* 0x000000000219d20a */ /* 0x041fe20003809000 */
[----:B------:R1:W-:Y:S01]  /*1220*/  STG.E desc[UR10][R20.64+-0x4], R5 ;  /* 0xfffffc0514007986 */ /* 0x0003e2000c10190a */
[----:B------:R-:W-:-:S03]  /*1230*/  @P5 FSET.BF.GTU.AND R25, R2, R3, PT ;  /* 0x000000030219520a */ /* 0x000fc6000380c000 */
[----:B------:R1:W-:Y:S04]  /*1240*/  STG.E desc[UR10][R10.64], R23 ;  /* 0x000000170a007986 */ /* 0x0003e8000c10190a */
[----:B------:R1:W-:Y:S01]  /*1250*/  STG.E desc[UR10][R20.64], R7 ;  /* 0x0000000714007986 */ /* 0x0003e2000c10190a */
[----:B------:R-:W-:-:S03]  /*1260*/  @!P5 PLOP3.LUT P0, PT, P1, PT, PT, 0x8, 0x80 ;  /* 0x000000000080d81c */ /* 0x000fc60000f0e170 */
[----:B------:R1:W-:Y:S01]  /*1270*/  STG.E desc[UR10][R10.64+0x4], R29 ;  /* 0x0000041d0a007986 */ /* 0x0003e2000c10190a */
[----:B------:R-:W-:-:S03]  /*1280*/  @P5 PLOP3.LUT P0, PT, P4, PT, PT, 0x8, 0x80 ;  /* 0x000000000080581c */ /* 0x000fc6000270e170 */
[----:B------:R1:W-:Y:S01]  /*1290*/  STG.E desc[UR10][R20.64+0x4], R25 ;  /* 0x0000041914007986 */ /* 0x0003e2000c10190a */
[----:B------:R-:W-:Y:S09]  /*12a0*/  @P2 BRA `(.L_x_26) ;  /* 0xfffffff800982947 */ /* 0x000ff2000383ffff */
[----:B------:R-:W-:Y:S05]  /*12b0*/  EXIT ;  /* 0x000000000000794d */ /* 0x000fea0003800000 */
.L_x_27:
        /* <DEDUP_REMOVED lines=12> */
.L_x_29:


//--------------------- .nv.shared.reserved.0     --------------------------
	.section	.nv.shared.reserved.0,"aw",@nobits
	.weak		__nv_reservedSMEM_offset_0_alias
	.size		__nv_reservedSMEM_offset_0_alias, 0, 64
	.other		__nv_reservedSMEM_offset_0_alias,@"STO_CUDA_RESERVED_SHARED STV_DEFAULT"
__nv_reservedSMEM_offset_0_alias:
	.zero		0
	.zero		64


//--------------------- .nv.constant0.supertrend_many_series_one_param_f32 --------------------------
	.section	.nv.constant0.supertrend_many_series_one_param_f32,"a",@progbits
	.sectionflags	@""
	.align	4
.nv.constant0.supertrend_many_series_one_param_f32:
	.zero		960


//--------------------- .nv.constant0.supertrend_batch_f32 --------------------------
	.section	.nv.constant0.supertrend_batch_f32,"a",@progbits
	.sectionflags	@""
	.align	4
.nv.constant0.supertrend_batch_f32:
	.zero		968


//--------------------- SYMBOLS --------------------------

	.type		.nv.reservedSmem.offset0,@object
	.size		.nv.reservedSmem.offset0,0x4
